//
// Generated by NVIDIA NVVM Compiler
//
// Compiler Build ID: CL-36424714
// Cuda compilation tools, release 13.0, V13.0.88
// Based on NVVM 20.0.0
//

.version 9.0
.target sm_100
.address_size 64

	// .globl	_Z12GaussianBlurPjS_S_ijPiS0_S0_

.visible .entry _Z12GaussianBlurPjS_S_ijPiS0_S0_(
	.param .u64 .ptr .align 1 _Z12GaussianBlurPjS_S_ijPiS0_S0__param_0,
	.param .u64 .ptr .align 1 _Z12GaussianBlurPjS_S_ijPiS0_S0__param_1,
	.param .u64 .ptr .align 1 _Z12GaussianBlurPjS_S_ijPiS0_S0__param_2,
	.param .u32 _Z12GaussianBlurPjS_S_ijPiS0_S0__param_3,
	.param .u32 _Z12GaussianBlurPjS_S_ijPiS0_S0__param_4,
	.param .u64 .ptr .align 1 _Z12GaussianBlurPjS_S_ijPiS0_S0__param_5,
	.param .u64 .ptr .align 1 _Z12GaussianBlurPjS_S_ijPiS0_S0__param_6,
	.param .u64 .ptr .align 1 _Z12GaussianBlurPjS_S_ijPiS0_S0__param_7
)
{
	.reg .pred 	%p<10>;
	.reg .b32 	%r<434>;
	.reg .b64 	%rd<168>;

	ld.param.u64 	%rd7, [_Z12GaussianBlurPjS_S_ijPiS0_S0__param_0];
	ld.param.u64 	%rd8, [_Z12GaussianBlurPjS_S_ijPiS0_S0__param_1];
	ld.param.u64 	%rd9, [_Z12GaussianBlurPjS_S_ijPiS0_S0__param_2];
	ld.param.u32 	%r5, [_Z12GaussianBlurPjS_S_ijPiS0_S0__param_3];
	ld.param.u32 	%r6, [_Z12GaussianBlurPjS_S_ijPiS0_S0__param_4];
	ld.param.u64 	%rd10, [_Z12GaussianBlurPjS_S_ijPiS0_S0__param_5];
	ld.param.u64 	%rd11, [_Z12GaussianBlurPjS_S_ijPiS0_S0__param_6];
	ld.param.u64 	%rd12, [_Z12GaussianBlurPjS_S_ijPiS0_S0__param_7];
	cvta.to.global.u64 	%rd1, %rd11;
	cvta.to.global.u64 	%rd2, %rd8;
	cvta.to.global.u64 	%rd3, %rd12;
	cvta.to.global.u64 	%rd4, %rd9;
	cvta.to.global.u64 	%rd5, %rd10;
	cvta.to.global.u64 	%rd6, %rd7;
	mov.u32 	%r7, %ctaid.x;
	mov.u32 	%r8, %ntid.x;
	mov.u32 	%r9, %tid.x;
	mad.lo.s32 	%r1, %r7, %r8, %r9;
	setp.ge.s32 	%p1, %r1, %r5;
	@%p1 bra 	$L__BB0_18;
	setp.ge.u32 	%p2, %r1, %r6;
	@%p2 bra 	$L__BB0_7;
	setp.ne.s32 	%p8, %r1, 0;
	@%p8 bra 	$L__BB0_4;
	ld.global.u32 	%r397, [%rd6];
	shl.b32 	%r398, %r397, 2;
	mul.wide.u32 	%rd160, %r6, 4;
	add.s64 	%rd161, %rd6, %rd160;
	ld.global.u32 	%r399, [%rd161];
	shl.b32 	%r400, %r399, 1;
	add.s32 	%r401, %r400, %r398;
	add.s32 	%r402, %r6, 1;
	mul.wide.u32 	%rd162, %r402, 4;
	add.s64 	%rd163, %rd6, %rd162;
	ld.global.u32 	%r403, [%rd163];
	add.s32 	%r404, %r401, %r403;
	ld.global.u32 	%r405, [%rd6+4];
	shl.b32 	%r406, %r405, 1;
	add.s32 	%r407, %r404, %r406;
	mul.hi.u32 	%r408, %r407, 954437177;
	shr.u32 	%r409, %r408, 1;
	st.global.u32 	[%rd5], %r409;
	ld.global.u32 	%r410, [%rd2];
	shl.b32 	%r411, %r410, 2;
	add.s64 	%rd164, %rd2, %rd160;
	ld.global.u32 	%r412, [%rd164];
	shl.b32 	%r413, %r412, 1;
	add.s32 	%r414, %r413, %r411;
	add.s64 	%rd165, %rd2, %rd162;
	ld.global.u32 	%r415, [%rd165];
	add.s32 	%r416, %r414, %r415;
	ld.global.u32 	%r417, [%rd2+4];
	shl.b32 	%r418, %r417, 1;
	add.s32 	%r419, %r416, %r418;
	mul.hi.u32 	%r420, %r419, 954437177;
	shr.u32 	%r421, %r420, 1;
	st.global.u32 	[%rd1], %r421;
	ld.global.u32 	%r422, [%rd4];
	shl.b32 	%r423, %r422, 2;
	add.s64 	%rd166, %rd4, %rd160;
	ld.global.u32 	%r424, [%rd166];
	shl.b32 	%r425, %r424, 1;
	add.s32 	%r426, %r425, %r423;
	add.s64 	%rd167, %rd4, %rd162;
	ld.global.u32 	%r427, [%rd167];
	add.s32 	%r428, %r426, %r427;
	ld.global.u32 	%r429, [%rd4+4];
	shl.b32 	%r430, %r429, 1;
	add.s32 	%r431, %r428, %r430;
	mul.hi.u32 	%r432, %r431, 954437177;
	shr.u32 	%r433, %r432, 1;
	st.global.u32 	[%rd3], %r433;
	bra.uni 	$L__BB0_18;
$L__BB0_4:
	add.s32 	%r313, %r6, -1;
	setp.ne.s32 	%p9, %r1, %r313;
	@%p9 bra 	$L__BB0_6;
	mul.wide.s32 	%rd145, %r1, 4;
	add.s64 	%rd146, %rd6, %rd145;
	ld.global.u32 	%r368, [%rd146];
	shl.b32 	%r369, %r368, 2;
	add.s32 	%r370, %r6, %r1;
	add.s32 	%r371, %r1, %r1;
	mul.wide.u32 	%rd147, %r371, 4;
	add.s64 	%rd148, %rd6, %rd147;
	ld.global.u32 	%r372, [%rd148];
	add.s32 	%r373, %r369, %r372;
	mul.wide.u32 	%rd149, %r370, 4;
	add.s64 	%rd150, %rd6, %rd149;
	ld.global.u32 	%r374, [%rd150];
	ld.global.u32 	%r375, [%rd146+-4];
	add.s32 	%r376, %r375, %r374;
	shl.b32 	%r377, %r376, 1;
	add.s32 	%r378, %r377, %r373;
	add.s64 	%rd151, %rd5, %rd145;
	st.global.u32 	[%rd151], %r378;
	add.s64 	%rd152, %rd2, %rd145;
	ld.global.u32 	%r379, [%rd152];
	shl.b32 	%r380, %r379, 2;
	add.s64 	%rd153, %rd2, %rd147;
	ld.global.u32 	%r381, [%rd153];
	add.s32 	%r382, %r380, %r381;
	add.s64 	%rd154, %rd2, %rd149;
	ld.global.u32 	%r383, [%rd154];
	ld.global.u32 	%r384, [%rd152+-4];
	add.s32 	%r385, %r384, %r383;
	shl.b32 	%r386, %r385, 1;
	add.s32 	%r387, %r386, %r382;
	add.s64 	%rd155, %rd1, %rd145;
	st.global.u32 	[%rd155], %r387;
	add.s64 	%rd156, %rd4, %rd145;
	ld.global.u32 	%r388, [%rd156];
	shl.b32 	%r389, %r388, 2;
	add.s64 	%rd157, %rd4, %rd147;
	ld.global.u32 	%r390, [%rd157];
	add.s32 	%r391, %r389, %r390;
	add.s64 	%rd158, %rd4, %rd149;
	ld.global.u32 	%r392, [%rd158];
	ld.global.u32 	%r393, [%rd156+-4];
	add.s32 	%r394, %r393, %r392;
	shl.b32 	%r395, %r394, 1;
	add.s32 	%r396, %r395, %r391;
	add.s64 	%rd159, %rd3, %rd145;
	st.global.u32 	[%rd159], %r396;
	bra.uni 	$L__BB0_18;
$L__BB0_6:
	mul.wide.s32 	%rd126, %r1, 4;
	add.s64 	%rd127, %rd6, %rd126;
	ld.global.u32 	%r314, [%rd127];
	shl.b32 	%r315, %r314, 2;
	add.s32 	%r316, %r6, %r1;
	mul.wide.u32 	%rd128, %r316, 4;
	add.s64 	%rd129, %rd6, %rd128;
	ld.global.u32 	%r317, [%rd129];
	shl.b32 	%r318, %r317, 1;
	add.s32 	%r319, %r318, %r315;
	add.s32 	%r320, %r316, 1;
	mul.wide.u32 	%rd130, %r320, 4;
	add.s64 	%rd131, %rd6, %rd130;
	ld.global.u32 	%r321, [%rd131];
	add.s32 	%r322, %r319, %r321;
	ld.global.u32 	%r323, [%rd127+4];
	shl.b32 	%r324, %r323, 1;
	add.s32 	%r325, %r322, %r324;
	add.s32 	%r326, %r316, -1;
	mul.wide.u32 	%rd132, %r326, 4;
	add.s64 	%rd133, %rd6, %rd132;
	ld.global.u32 	%r327, [%rd133];
	add.s32 	%r328, %r325, %r327;
	ld.global.u32 	%r329, [%rd127+-4];
	shl.b32 	%r330, %r329, 1;
	add.s32 	%r331, %r328, %r330;
	mul.hi.u32 	%r332, %r331, -1431655765;
	shr.u32 	%r333, %r332, 3;
	add.s64 	%rd134, %rd5, %rd126;
	st.global.u32 	[%rd134], %r333;
	add.s64 	%rd135, %rd4, %rd126;
	ld.global.u32 	%r334, [%rd135];
	shl.b32 	%r335, %r334, 2;
	add.s64 	%rd136, %rd4, %rd128;
	ld.global.u32 	%r336, [%rd136];
	shl.b32 	%r337, %r336, 1;
	add.s32 	%r338, %r337, %r335;
	add.s64 	%rd137, %rd4, %rd130;
	ld.global.u32 	%r339, [%rd137];
	add.s32 	%r340, %r338, %r339;
	ld.global.u32 	%r341, [%rd135+4];
	shl.b32 	%r342, %r341, 1;
	add.s32 	%r343, %r340, %r342;
	add.s64 	%rd138, %rd4, %rd132;
	ld.global.u32 	%r344, [%rd138];
	add.s32 	%r345, %r343, %r344;
	ld.global.u32 	%r346, [%rd135+-4];
	shl.b32 	%r347, %r346, 1;
	add.s32 	%r348, %r345, %r347;
	mul.hi.u32 	%r349, %r348, -1431655765;
	shr.u32 	%r350, %r349, 3;
	add.s64 	%rd139, %rd3, %rd126;
	st.global.u32 	[%rd139], %r350;
	add.s64 	%rd140, %rd2, %rd126;
	ld.global.u32 	%r351, [%rd140];
	shl.b32 	%r352, %r351, 2;
	add.s64 	%rd141, %rd2, %rd128;
	ld.global.u32 	%r353, [%rd141];
	shl.b32 	%r354, %r353, 1;
	add.s32 	%r355, %r354, %r352;
	add.s64 	%rd142, %rd2, %rd130;
	ld.global.u32 	%r356, [%rd142];
	add.s32 	%r357, %r355, %r356;
	ld.global.u32 	%r358, [%rd140+4];
	shl.b32 	%r359, %r358, 1;
	add.s32 	%r360, %r357, %r359;
	add.s64 	%rd143, %rd2, %rd132;
	ld.global.u32 	%r361, [%rd143];
	add.s32 	%r362, %r360, %r361;
	ld.global.u32 	%r363, [%rd140+-4];
	shl.b32 	%r364, %r363, 1;
	add.s32 	%r365, %r362, %r364;
	mul.hi.u32 	%r366, %r365, -1431655765;
	shr.u32 	%r367, %r366, 3;
	add.s64 	%rd144, %rd1, %rd126;
	st.global.u32 	[%rd144], %r367;
	bra.uni 	$L__BB0_18;
$L__BB0_7:
	sub.s32 	%r2, %r5, %r6;
	setp.lt.u32 	%p3, %r1, %r2;
	@%p3 bra 	$L__BB0_13;
	setp.ne.s32 	%p4, %r1, %r2;
	@%p4 bra 	$L__BB0_10;
	mul.wide.s32 	%rd43, %r1, 4;
	add.s64 	%rd44, %rd6, %rd43;
	ld.global.u32 	%r98, [%rd44];
	shl.b32 	%r99, %r98, 2;
	ld.global.u32 	%r100, [%rd44+4];
	sub.s32 	%r101, %r1, %r6;
	mul.wide.u32 	%rd45, %r101, 4;
	add.s64 	%rd46, %rd6, %rd45;
	ld.global.u32 	%r102, [%rd46];
	add.s32 	%r103, %r102, %r100;
	shl.b32 	%r104, %r103, 1;
	add.s32 	%r105, %r101, 1;
	mul.wide.u32 	%rd47, %r105, 4;
	add.s64 	%rd48, %rd6, %rd47;
	ld.global.u32 	%r106, [%rd48];
	add.s32 	%r107, %r106, %r99;
	add.s32 	%r108, %r107, %r104;
	mul.hi.u32 	%r109, %r108, 954437177;
	shr.u32 	%r110, %r109, 1;
	add.s64 	%rd49, %rd5, %rd43;
	st.global.u32 	[%rd49], %r110;
	add.s64 	%rd50, %rd2, %rd43;
	ld.global.u32 	%r111, [%rd50];
	shl.b32 	%r112, %r111, 2;
	ld.global.u32 	%r113, [%rd50+4];
	add.s64 	%rd51, %rd2, %rd45;
	ld.global.u32 	%r114, [%rd51];
	add.s32 	%r115, %r114, %r113;
	shl.b32 	%r116, %r115, 1;
	add.s64 	%rd52, %rd2, %rd47;
	ld.global.u32 	%r117, [%rd52];
	add.s32 	%r118, %r117, %r112;
	add.s32 	%r119, %r118, %r116;
	mul.hi.u32 	%r120, %r119, 954437177;
	shr.u32 	%r121, %r120, 1;
	add.s64 	%rd53, %rd1, %rd43;
	st.global.u32 	[%rd53], %r121;
	add.s64 	%rd54, %rd4, %rd43;
	ld.global.u32 	%r122, [%rd54];
	shl.b32 	%r123, %r122, 2;
	ld.global.u32 	%r124, [%rd54+4];
	add.s64 	%rd55, %rd4, %rd45;
	ld.global.u32 	%r125, [%rd55];
	add.s32 	%r126, %r125, %r124;
	shl.b32 	%r127, %r126, 1;
	add.s64 	%rd56, %rd4, %rd47;
	ld.global.u32 	%r128, [%rd56];
	add.s32 	%r129, %r128, %r123;
	add.s32 	%r130, %r129, %r127;
	mul.hi.u32 	%r131, %r130, 954437177;
	shr.u32 	%r132, %r131, 1;
	add.s64 	%rd57, %rd3, %rd43;
	st.global.u32 	[%rd57], %r132;
	bra.uni 	$L__BB0_18;
$L__BB0_10:
	add.s32 	%r10, %r5, -1;
	setp.ne.s32 	%p5, %r1, %r10;
	@%p5 bra 	$L__BB0_12;
	mul.wide.s32 	%rd28, %r1, 4;
	add.s64 	%rd29, %rd6, %rd28;
	ld.global.u32 	%r59, [%rd29];
	shl.b32 	%r60, %r59, 2;
	ld.global.u32 	%r61, [%rd29+-4];
	shl.b32 	%r62, %r61, 1;
	add.s32 	%r63, %r62, %r60;
	not.b32 	%r64, %r6;
	add.s32 	%r65, %r1, %r64;
	mul.wide.u32 	%rd30, %r65, 4;
	add.s64 	%rd31, %rd6, %rd30;
	ld.global.u32 	%r66, [%rd31];
	add.s32 	%r67, %r63, %r66;
	sub.s32 	%r68, %r1, %r6;
	mul.wide.u32 	%rd32, %r68, 4;
	add.s64 	%rd33, %rd6, %rd32;
	ld.global.u32 	%r69, [%rd33];
	shl.b32 	%r70, %r69, 1;
	add.s32 	%r71, %r67, %r70;
	mul.hi.u32 	%r72, %r71, 954437177;
	shr.u32 	%r73, %r72, 1;
	add.s64 	%rd34, %rd5, %rd28;
	st.global.u32 	[%rd34], %r73;
	add.s64 	%rd35, %rd2, %rd28;
	ld.global.u32 	%r74, [%rd35];
	shl.b32 	%r75, %r74, 2;
	ld.global.u32 	%r76, [%rd35+-4];
	shl.b32 	%r77, %r76, 1;
	add.s32 	%r78, %r77, %r75;
	add.s64 	%rd36, %rd2, %rd30;
	ld.global.u32 	%r79, [%rd36];
	add.s32 	%r80, %r78, %r79;
	add.s64 	%rd37, %rd2, %rd32;
	ld.global.u32 	%r81, [%rd37];
	shl.b32 	%r82, %r81, 1;
	add.s32 	%r83, %r80, %r82;
	mul.hi.u32 	%r84, %r83, 954437177;
	shr.u32 	%r85, %r84, 1;
	add.s64 	%rd38, %rd1, %rd28;
	st.global.u32 	[%rd38], %r85;
	add.s64 	%rd39, %rd4, %rd28;
	ld.global.u32 	%r86, [%rd39];
	shl.b32 	%r87, %r86, 2;
	ld.global.u32 	%r88, [%rd39+-4];
	shl.b32 	%r89, %r88, 1;
	add.s32 	%r90, %r89, %r87;
	add.s64 	%rd40, %rd4, %rd30;
	ld.global.u32 	%r91, [%rd40];
	add.s32 	%r92, %r90, %r91;
	add.s64 	%rd41, %rd4, %rd32;
	ld.global.u32 	%r93, [%rd41];
	shl.b32 	%r94, %r93, 1;
	add.s32 	%r95, %r92, %r94;
	mul.hi.u32 	%r96, %r95, 954437177;
	shr.u32 	%r97, %r96, 1;
	add.s64 	%rd42, %rd3, %rd28;
	st.global.u32 	[%rd42], %r97;
	bra.uni 	$L__BB0_18;
$L__BB0_12:
	mul.wide.s32 	%rd13, %r1, 4;
	add.s64 	%rd14, %rd6, %rd13;
	ld.global.u32 	%r11, [%rd14];
	shl.b32 	%r12, %r11, 2;
	ld.global.u32 	%r13, [%rd14+-4];
	shl.b32 	%r14, %r13, 1;
	add.s32 	%r15, %r14, %r12;
	not.b32 	%r16, %r6;
	add.s32 	%r17, %r1, %r16;
	mul.wide.u32 	%rd15, %r17, 4;
	add.s64 	%rd16, %rd6, %rd15;
	ld.global.u32 	%r18, [%rd16];
	add.s32 	%r19, %r15, %r18;
	sub.s32 	%r20, %r1, %r6;
	mul.wide.u32 	%rd17, %r20, 4;
	add.s64 	%rd18, %rd6, %rd17;
	ld.global.u32 	%r21, [%rd18];
	ld.global.u32 	%r22, [%rd14+4];
	add.s32 	%r23, %r22, %r21;
	shl.b32 	%r24, %r23, 1;
	add.s32 	%r25, %r19, %r21;
	add.s32 	%r26, %r25, %r24;
	mul.hi.u32 	%r27, %r26, -1431655765;
	shr.u32 	%r28, %r27, 3;
	add.s64 	%rd19, %rd5, %rd13;
	st.global.u32 	[%rd19], %r28;
	add.s64 	%rd20, %rd4, %rd13;
	ld.global.u32 	%r29, [%rd20];
	shl.b32 	%r30, %r29, 2;
	ld.global.u32 	%r31, [%rd20+-4];
	shl.b32 	%r32, %r31, 1;
	add.s32 	%r33, %r32, %r30;
	add.s64 	%rd21, %rd4, %rd15;
	ld.global.u32 	%r34, [%rd21];
	add.s32 	%r35, %r33, %r34;
	add.s64 	%rd22, %rd4, %rd17;
	ld.global.u32 	%r36, [%rd22];
	ld.global.u32 	%r37, [%rd20+4];
	add.s32 	%r38, %r37, %r36;
	shl.b32 	%r39, %r38, 1;
	add.s32 	%r40, %r35, %r36;
	add.s32 	%r41, %r40, %r39;
	mul.hi.u32 	%r42, %r41, -1431655765;
	shr.u32 	%r43, %r42, 3;
	add.s64 	%rd23, %rd3, %rd13;
	st.global.u32 	[%rd23], %r43;
	add.s64 	%rd24, %rd2, %rd13;
	ld.global.u32 	%r44, [%rd24];
	shl.b32 	%r45, %r44, 2;
	ld.global.u32 	%r46, [%rd24+-4];
	shl.b32 	%r47, %r46, 1;
	add.s32 	%r48, %r47, %r45;
	add.s64 	%rd25, %rd2, %rd15;
	ld.global.u32 	%r49, [%rd25];
	add.s32 	%r50, %r48, %r49;
	add.s64 	%rd26, %rd2, %rd17;
	ld.global.u32 	%r51, [%rd26];
	ld.global.u32 	%r52, [%rd24+4];
	add.s32 	%r53, %r52, %r51;
	shl.b32 	%r54, %r53, 1;
	add.s32 	%r55, %r50, %r51;
	add.s32 	%r56, %r55, %r54;
	mul.hi.u32 	%r57, %r56, -1431655765;
	shr.u32 	%r58, %r57, 3;
	add.s64 	%rd27, %rd1, %rd13;
	st.global.u32 	[%rd27], %r58;
	bra.uni 	$L__BB0_18;
$L__BB0_13:
	rem.u32 	%r3, %r1, %r6;
	setp.ne.s32 	%p6, %r3, 0;
	@%p6 bra 	$L__BB0_15;
	mul.wide.s32 	%rd103, %r1, 4;
	add.s64 	%rd104, %rd6, %rd103;
	ld.global.u32 	%r261, [%rd104];
	shl.b32 	%r262, %r261, 2;
	add.s32 	%r263, %r6, %r1;
	mul.wide.u32 	%rd105, %r263, 4;
	add.s64 	%rd106, %rd6, %rd105;
	ld.global.u32 	%r264, [%rd106];
	shl.b32 	%r265, %r264, 1;
	add.s32 	%r266, %r265, %r262;
	add.s32 	%r267, %r263, 1;
	mul.wide.u32 	%rd107, %r267, 4;
	add.s64 	%rd108, %rd6, %rd107;
	ld.global.u32 	%r268, [%rd108];
	add.s32 	%r269, %r266, %r268;
	ld.global.u32 	%r270, [%rd104+4];
	shl.b32 	%r271, %r270, 1;
	add.s32 	%r272, %r269, %r271;
	sub.s32 	%r273, %r1, %r6;
	add.s32 	%r274, %r273, 1;
	mul.wide.u32 	%rd109, %r274, 4;
	add.s64 	%rd110, %rd6, %rd109;
	ld.global.u32 	%r275, [%rd110];
	add.s32 	%r276, %r272, %r275;
	mul.wide.u32 	%rd111, %r273, 4;
	add.s64 	%rd112, %rd6, %rd111;
	ld.global.u32 	%r277, [%rd112];
	add.s32 	%r278, %r276, %r277;
	mul.hi.u32 	%r279, %r278, -1431655765;
	shr.u32 	%r280, %r279, 3;
	add.s64 	%rd113, %rd5, %rd103;
	st.global.u32 	[%rd113], %r280;
	add.s64 	%rd114, %rd2, %rd103;
	ld.global.u32 	%r281, [%rd114];
	shl.b32 	%r282, %r281, 2;
	add.s64 	%rd115, %rd2, %rd105;
	ld.global.u32 	%r283, [%rd115];
	shl.b32 	%r284, %r283, 1;
	add.s32 	%r285, %r284, %r282;
	add.s64 	%rd116, %rd2, %rd107;
	ld.global.u32 	%r286, [%rd116];
	add.s32 	%r287, %r285, %r286;
	ld.global.u32 	%r288, [%rd114+4];
	shl.b32 	%r289, %r288, 1;
	add.s32 	%r290, %r287, %r289;
	add.s64 	%rd117, %rd2, %rd109;
	ld.global.u32 	%r291, [%rd117];
	add.s32 	%r292, %r290, %r291;
	add.s64 	%rd118, %rd2, %rd111;
	ld.global.u32 	%r293, [%rd118];
	add.s32 	%r294, %r292, %r293;
	mul.hi.u32 	%r295, %r294, -1431655765;
	shr.u32 	%r296, %r295, 3;
	add.s64 	%rd119, %rd1, %rd103;
	st.global.u32 	[%rd119], %r296;
	add.s64 	%rd120, %rd4, %rd103;
	ld.global.u32 	%r297, [%rd120];
	shl.b32 	%r298, %r297, 2;
	add.s64 	%rd121, %rd4, %rd105;
	ld.global.u32 	%r299, [%rd121];
	shl.b32 	%r300, %r299, 1;
	add.s32 	%r301, %r300, %r298;
	add.s64 	%rd122, %rd4, %rd107;
	ld.global.u32 	%r302, [%rd122];
	add.s32 	%r303, %r301, %r302;
	ld.global.u32 	%r304, [%rd120+4];
	shl.b32 	%r305, %r304, 1;
	add.s32 	%r306, %r303, %r305;
	add.s64 	%rd123, %rd4, %rd109;
	ld.global.u32 	%r307, [%rd123];
	add.s32 	%r308, %r306, %r307;
	add.s64 	%rd124, %rd4, %rd111;
	ld.global.u32 	%r309, [%rd124];
	add.s32 	%r310, %r308, %r309;
	mul.hi.u32 	%r311, %r310, -1431655765;
	shr.u32 	%r312, %r311, 3;
	add.s64 	%rd125, %rd3, %rd103;
	st.global.u32 	[%rd125], %r312;
	bra.uni 	$L__BB0_18;
$L__BB0_15:
	add.s32 	%r4, %r6, -1;
	setp.ne.s32 	%p7, %r3, %r4;
	@%p7 bra 	$L__BB0_17;
	mul.wide.s32 	%rd80, %r1, 4;
	add.s64 	%rd81, %rd6, %rd80;
	ld.global.u32 	%r205, [%rd81];
	shl.b32 	%r206, %r205, 2;
	add.s32 	%r207, %r6, %r1;
	mul.wide.u32 	%rd82, %r207, 4;
	add.s64 	%rd83, %rd6, %rd82;
	ld.global.u32 	%r208, [%rd83];
	shl.b32 	%r209, %r208, 1;
	add.s32 	%r210, %r209, %r206;
	add.s32 	%r211, %r3, %r1;
	mul.wide.u32 	%rd84, %r211, 4;
	add.s64 	%rd85, %rd6, %rd84;
	ld.global.u32 	%r212, [%rd85];
	add.s32 	%r213, %r210, %r212;
	ld.global.u32 	%r214, [%rd81+-4];
	shl.b32 	%r215, %r214, 1;
	add.s32 	%r216, %r213, %r215;
	not.b32 	%r217, %r6;
	add.s32 	%r218, %r1, %r217;
	mul.wide.u32 	%rd86, %r218, 4;
	add.s64 	%rd87, %rd6, %rd86;
	ld.global.u32 	%r219, [%rd87];
	add.s32 	%r220, %r216, %r219;
	sub.s32 	%r221, %r1, %r6;
	mul.wide.u32 	%rd88, %r221, 4;
	add.s64 	%rd89, %rd6, %rd88;
	ld.global.u32 	%r222, [%rd89];
	shl.b32 	%r223, %r222, 1;
	add.s32 	%r224, %r220, %r223;
	mul.hi.u32 	%r225, %r224, -1431655765;
	shr.u32 	%r226, %r225, 3;
	add.s64 	%rd90, %rd5, %rd80;
	st.global.u32 	[%rd90], %r226;
	add.s64 	%rd91, %rd4, %rd80;
	ld.global.u32 	%r227, [%rd91];
	shl.b32 	%r228, %r227, 2;
	add.s64 	%rd92, %rd4, %rd82;
	ld.global.u32 	%r229, [%rd92];
	shl.b32 	%r230, %r229, 1;
	add.s32 	%r231, %r230, %r228;
	add.s64 	%rd93, %rd4, %rd84;
	ld.global.u32 	%r232, [%rd93];
	add.s32 	%r233, %r231, %r232;
	ld.global.u32 	%r234, [%rd91+-4];
	shl.b32 	%r235, %r234, 1;
	add.s32 	%r236, %r233, %r235;
	add.s64 	%rd94, %rd4, %rd86;
	ld.global.u32 	%r237, [%rd94];
	add.s32 	%r238, %r236, %r237;
	add.s64 	%rd95, %rd4, %rd88;
	ld.global.u32 	%r239, [%rd95];
	shl.b32 	%r240, %r239, 1;
	add.s32 	%r241, %r238, %r240;
	mul.hi.u32 	%r242, %r241, -1431655765;
	shr.u32 	%r243, %r242, 3;
	add.s64 	%rd96, %rd3, %rd80;
	st.global.u32 	[%rd96], %r243;
	add.s64 	%rd97, %rd2, %rd80;
	ld.global.u32 	%r244, [%rd97];
	shl.b32 	%r245, %r244, 2;
	add.s64 	%rd98, %rd2, %rd82;
	ld.global.u32 	%r246, [%rd98];
	shl.b32 	%r247, %r246, 1;
	add.s32 	%r248, %r247, %r245;
	add.s64 	%rd99, %rd2, %rd84;
	ld.global.u32 	%r249, [%rd99];
	add.s32 	%r250, %r248, %r249;
	ld.global.u32 	%r251, [%rd97+-4];
	shl.b32 	%r252, %r251, 1;
	add.s32 	%r253, %r250, %r252;
	add.s64 	%rd100, %rd2, %rd86;
	ld.global.u32 	%r254, [%rd100];
	add.s32 	%r255, %r253, %r254;
	add.s64 	%rd101, %rd2, %rd88;
	ld.global.u32 	%r256, [%rd101];
	shl.b32 	%r257, %r256, 1;
	add.s32 	%r258, %r255, %r257;
	mul.hi.u32 	%r259, %r258, -1431655765;
	shr.u32 	%r260, %r259, 3;
	add.s64 	%rd102, %rd1, %rd80;
	st.global.u32 	[%rd102], %r260;
	bra.uni 	$L__BB0_18;
$L__BB0_17:
	not.b32 	%r133, %r6;
	add.s32 	%r134, %r1, %r133;
	add.s32 	%r135, %r4, %r1;
	mul.wide.s32 	%rd58, %r134, 4;
	add.s64 	%rd59, %rd6, %rd58;
	ld.global.u32 	%r136, [%rd59];
	add.s64 	%rd60, %rd59, 4;
	ld.global.u32 	%r137, [%rd59+4];
	shl.b32 	%r138, %r137, 1;
	add.s32 	%r139, %r138, %r136;
	ld.global.u32 	%r140, [%rd59+8];
	add.s32 	%r141, %r139, %r140;
	mul.wide.s32 	%rd61, %r6, 4;
	add.s64 	%rd62, %rd60, %rd61;
	add.s64 	%rd63, %rd59, %rd61;
	ld.global.u32 	%r142, [%rd63];
	shl.b32 	%r143, %r142, 1;
	add.s32 	%r144, %r141, %r143;
	ld.global.u32 	%r145, [%rd62];
	shl.b32 	%r146, %r145, 2;
	add.s32 	%r147, %r144, %r146;
	ld.global.u32 	%r148, [%rd62+4];
	shl.b32 	%r149, %r148, 1;
	add.s32 	%r150, %r147, %r149;
	mul.wide.s32 	%rd64, %r135, 4;
	add.s64 	%rd65, %rd6, %rd64;
	ld.global.u32 	%r151, [%rd65];
	add.s32 	%r152, %r150, %r151;
	ld.global.u32 	%r153, [%rd65+4];
	shl.b32 	%r154, %r153, 1;
	add.s32 	%r155, %r152, %r154;
	ld.global.u32 	%r156, [%rd65+8];
	add.s32 	%r157, %r155, %r156;
	shr.u32 	%r158, %r157, 4;
	mul.wide.s32 	%rd66, %r1, 4;
	add.s64 	%rd67, %rd5, %rd66;
	st.global.u32 	[%rd67], %r158;
	add.s64 	%rd68, %rd2, %rd58;
	ld.global.u32 	%r159, [%rd68];
	add.s64 	%rd69, %rd68, 4;
	ld.global.u32 	%r160, [%rd68+4];
	shl.b32 	%r161, %r160, 1;
	add.s32 	%r162, %r161, %r159;
	ld.global.u32 	%r163, [%rd68+8];
	add.s32 	%r164, %r162, %r163;
	add.s64 	%rd70, %rd69, %rd61;
	add.s64 	%rd71, %rd68, %rd61;
	ld.global.u32 	%r165, [%rd71];
	shl.b32 	%r166, %r165, 1;
	add.s32 	%r167, %r164, %r166;
	ld.global.u32 	%r168, [%rd70];
	shl.b32 	%r169, %r168, 2;
	add.s32 	%r170, %r167, %r169;
	ld.global.u32 	%r171, [%rd70+4];
	shl.b32 	%r172, %r171, 1;
	add.s32 	%r173, %r170, %r172;
	add.s64 	%rd72, %rd2, %rd64;
	ld.global.u32 	%r174, [%rd72];
	add.s32 	%r175, %r173, %r174;
	ld.global.u32 	%r176, [%rd72+4];
	shl.b32 	%r177, %r176, 1;
	add.s32 	%r178, %r175, %r177;
	ld.global.u32 	%r179, [%rd72+8];
	add.s32 	%r180, %r178, %r179;
	shr.u32 	%r181, %r180, 4;
	add.s64 	%rd73, %rd1, %rd66;
	st.global.u32 	[%rd73], %r181;
	add.s64 	%rd74, %rd4, %rd58;
	ld.global.u32 	%r182, [%rd74];
	add.s64 	%rd75, %rd74, 4;
	ld.global.u32 	%r183, [%rd74+4];
	shl.b32 	%r184, %r183, 1;
	add.s32 	%r185, %r184, %r182;
	ld.global.u32 	%r186, [%rd74+8];
	add.s32 	%r187, %r185, %r186;
	add.s64 	%rd76, %rd75, %rd61;
	add.s64 	%rd77, %rd74, %rd61;
	ld.global.u32 	%r188, [%rd77];
	shl.b32 	%r189, %r188, 1;
	add.s32 	%r190, %r187, %r189;
	ld.global.u32 	%r191, [%rd76];
	shl.b32 	%r192, %r191, 2;
	add.s32 	%r193, %r190, %r192;
	ld.global.u32 	%r194, [%rd76+4];
	shl.b32 	%r195, %r194, 1;
	add.s32 	%r196, %r193, %r195;
	add.s64 	%rd78, %rd4, %rd64;
	ld.global.u32 	%r197, [%rd78];
	add.s32 	%r198, %r196, %r197;
	ld.global.u32 	%r199, [%rd78+4];
	shl.b32 	%r200, %r199, 1;
	add.s32 	%r201, %r198, %r200;
	ld.global.u32 	%r202, [%rd78+8];
	add.s32 	%r203, %r201, %r202;
	shr.u32 	%r204, %r203, 4;
	add.s64 	%rd79, %rd3, %rd66;
	st.global.u32 	[%rd79], %r204;
$L__BB0_18:
	ret;

}


// ===== COMPILED SASS (sm_100) =====

	.target	sm_100

	.elftype	@"ET_EXEC"


//--------------------- .note.nv.tkinfo           --------------------------
	.section	.note.nv.tkinfo,"",@"SHT_NOTE"
	.sectionflags	@"SHF_NOTE_NV_TKINFO"
	.tkinfo
        /*0018*/ 	.word	0x00000002
        /*0030*/ 	.string	""
        /*0030*/ 	.string	"ptxas"
        /*0030*/ 	.string	"Cuda compilation tools, release 13.0, V13.0.88"
        /*0030*/ 	.string	"Build cuda_13.0.r13.0/compiler.36424714_0"
        /*0030*/ 	.string	"-arch sm_100 -m 64 "



//--------------------- .note.nv.cuinfo           --------------------------
	.section	.note.nv.cuinfo,"",@"SHT_NOTE"
	.sectionflags	@"SHF_NOTE_NV_CUINFO"
        /*0018*/ 	.short	0x0002
        /*001a*/ 	.short	0x0064
        /*001c*/ 	.short	0x0082
	.zero		2


//--------------------- .nv.info                  --------------------------
	.section	.nv.info,"",@"SHT_CUDA_INFO"
	.align	4


	//----- nvinfo : EIATTR_REGCOUNT
	.align		4
        /*0000*/ 	.byte	0x04, 0x2f
        /*0002*/ 	.short	(.L_1 - .L_0)
	.align		4
.L_0:
        /*0004*/ 	.word	index@(_Z12GaussianBlurPjS_S_ijPiS0_S0_)
        /*0008*/ 	.word	0x00000020


	//----- nvinfo : EIATTR_FRAME_SIZE
	.align		4
.L_1:
        /*000c*/ 	.byte	0x04, 0x11
        /*000e*/ 	.short	(.L_3 - .L_2)
	.align		4
.L_2:
        /*0010*/ 	.word	index@(_Z12GaussianBlurPjS_S_ijPiS0_S0_)
        /*0014*/ 	.word	0x00000000


	//----- nvinfo : EIATTR_MIN_STACK_SIZE
	.align		4
.L_3:
        /*0018*/ 	.byte	0x04, 0x12
        /*001a*/ 	.short	(.L_5 - .L_4)
	.align		4
.L_4:
        /*001c*/ 	.word	index@(_Z12GaussianBlurPjS_S_ijPiS0_S0_)
        /*0020*/ 	.word	0x00000000
.L_5:


//--------------------- .nv.compat                --------------------------
	.section	.nv.compat,"",@"SHT_CUDA_COMPAT_INFO"
	.align	4
        /*0000*/ 	.byte	0x02, 0x09, 0x00, 0x00, 0x02, 0x02, 0x01, 0x00, 0x02, 0x05, 0x05, 0x00, 0x03, 0x07, 0x01, 0x01
        /*0010*/ 	.byte	0x02, 0x03, 0x00, 0x00, 0x02, 0x06, 0x01, 0x00, 0x04, 0x0b, 0x08, 0x00, 0x09, 0x00, 0x00, 0x00
        /*0020*/ 	.byte	0x00, 0x00, 0x00, 0x00


//--------------------- .nv.info._Z12GaussianBlurPjS_S_ijPiS0_S0_ --------------------------
	.section	.nv.info._Z12GaussianBlurPjS_S_ijPiS0_S0_,"",@"SHT_CUDA_INFO"
	.sectionflags	@""
	.align	4


	//----- nvinfo : EIATTR_CUDA_API_VERSION
	.align		4
        /*0000*/ 	.byte	0x04, 0x37
        /*0002*/ 	.short	(.L_7 - .L_6)
.L_6:
        /*0004*/ 	.word	0x00000082


	//----- nvinfo : EIATTR_KPARAM_INFO
	.align		4
.L_7:
        /*0008*/ 	.byte	0x04, 0x17
        /*000a*/ 	.short	(.L_9 - .L_8)
.L_8:
        /*000c*/ 	.word	0x00000000
        /*0010*/ 	.short	0x0007
        /*0012*/ 	.short	0x0030
        /*0014*/ 	.byte	0x00, 0xf5, 0x21, 0x00


	//----- nvinfo : EIATTR_KPARAM_INFO
	.align		4
.L_9:
        /*0018*/ 	.byte	0x04, 0x17
        /*001a*/ 	.short	(.L_11 - .L_10)
.L_10:
        /*001c*/ 	.word	0x00000000
        /*0020*/ 	.short	0x0006
        /*0022*/ 	.short	0x0028
        /*0024*/ 	.byte	0x00, 0xf5, 0x21, 0x00


	//----- nvinfo : EIATTR_KPARAM_INFO
	.align		4
.L_11:
        /*0028*/ 	.byte	0x04, 0x17
        /*002a*/ 	.short	(.L_13 - .L_12)
.L_12:
        /*002c*/ 	.word	0x00000000
        /*0030*/ 	.short	0x0005
        /*0032*/ 	.short	0x0020
        /*0034*/ 	.byte	0x00, 0xf5, 0x21, 0x00


	//----- nvinfo : EIATTR_KPARAM_INFO
	.align		4
.L_13:
        /*0038*/ 	.byte	0x04, 0x17
        /*003a*/ 	.short	(.L_15 - .L_14)
.L_14:
        /*003c*/ 	.word	0x00000000
        /*0040*/ 	.short	0x0004
        /*0042*/ 	.short	0x001c
        /*0044*/ 	.byte	0x00, 0xf0, 0x11, 0x00


	//----- nvinfo : EIATTR_KPARAM_INFO
	.align		4
.L_15:
        /*0048*/ 	.byte	0x04, 0x17
        /*004a*/ 	.short	(.L_17 - .L_16)
.L_16:
        /*004c*/ 	.word	0x00000000
        /*0050*/ 	.short	0x0003
        /*0052*/ 	.short	0x0018
        /*0054*/ 	.byte	0x00, 0xf0, 0x11, 0x00


	//----- nvinfo : EIATTR_KPARAM_INFO
	.align		4
.L_17:
        /*0058*/ 	.byte	0x04, 0x17
        /*005a*/ 	.short	(.L_19 - .L_18)
.L_18:
        /*005c*/ 	.word	0x00000000
        /*0060*/ 	.short	0x0002
        /*0062*/ 	.short	0x0010
        /*0064*/ 	.byte	0x00, 0xf5, 0x21, 0x00


	//----- nvinfo : EIATTR_KPARAM_INFO
	.align		4
.L_19:
        /*0068*/ 	.byte	0x04, 0x17
        /*006a*/ 	.short	(.L_21 - .L_20)
.L_20:
        /*006c*/ 	.word	0x00000000
        /*0070*/ 	.short	0x0001
        /*0072*/ 	.short	0x0008
        /*0074*/ 	.byte	0x00, 0xf5, 0x21, 0x00


	//----- nvinfo : EIATTR_KPARAM_INFO
	.align		4
.L_21:
        /*0078*/ 	.byte	0x04, 0x17
        /*007a*/ 	.short	(.L_23 - .L_22)
.L_22:
        /*007c*/ 	.word	0x00000000
        /*0080*/ 	.short	0x0000
        /*0082*/ 	.short	0x0000
        /*0084*/ 	.byte	0x00, 0xf5, 0x21, 0x00


	//----- nvinfo : EIATTR_SPARSE_MMA_MASK
	.align		4
.L_23:
        /*0088*/ 	.byte	0x03, 0x50
        /*008a*/ 	.short	0x0000


	//----- nvinfo : EIATTR_MAXREG_COUNT
	.align		4
        /*008c*/ 	.byte	0x03, 0x1b
        /*008e*/ 	.short	0x00ff


	//----- nvinfo : EIATTR_MERCURY_ISA_VERSION
	.align		4
        /*0090*/ 	.byte	0x03, 0x5f
        /*0092*/ 	.short	0x0101


	//----- nvinfo : EIATTR_VRC_CTA_INIT_COUNT
	.align		4
        /*0094*/ 	.byte	0x02, 0x4a
	.zero		1
	.zero		1


	//----- nvinfo : EIATTR_EXIT_INSTR_OFFSETS
	.align		4
        /*0098*/ 	.byte	0x04, 0x1c
        /*009a*/ 	.short	(.L_25 - .L_24)


	//   ....[0]....
.L_24:
        /*009c*/ 	.word	0x00000070


	//   ....[1]....
        /*00a0*/ 	.word	0x000003c0


	//   ....[2]....
        /*00a4*/ 	.word	0x000006c0


	//   ....[3]....
        /*00a8*/ 	.word	0x00000af0


	//   ....[4]....
        /*00ac*/ 	.word	0x00000e70


	//   ....[5]....
        /*00b0*/ 	.word	0x000011e0


	//   ....[6]....
        /*00b4*/ 	.word	0x000015b0


	//   ....[7]....
        /*00b8*/ 	.word	0x00001b30


	//   ....[8]....
        /*00bc*/ 	.word	0x00001fd0


	//   ....[9]....
        /*00c0*/ 	.word	0x000024b0


	//----- nvinfo : EIATTR_CRS_STACK_SIZE
	.align		4
.L_25:
        /*00c4*/ 	.byte	0x04, 0x1e
        /*00c6*/ 	.short	(.L_27 - .L_26)
.L_26:
        /*00c8*/ 	.word	0x00000000


	//----- nvinfo : EIATTR_CBANK_PARAM_SIZE
	.align		4
.L_27:
        /*00cc*/ 	.byte	0x03, 0x19
        /*00ce*/ 	.short	0x0038


	//----- nvinfo : EIATTR_PARAM_CBANK
	.align		4
        /*00d0*/ 	.byte	0x04, 0x0a
        /*00d2*/ 	.short	(.L_29 - .L_28)
	.align		4
.L_28:
        /*00d4*/ 	.word	index@(.nv.constant0._Z12GaussianBlurPjS_S_ijPiS0_S0_)
        /*00d8*/ 	.short	0x0380
        /*00da*/ 	.short	0x0038


	//----- nvinfo : EIATTR_SW_WAR
	.align		4
.L_29:
        /*00dc*/ 	.byte	0x04, 0x36
        /*00de*/ 	.short	(.L_31 - .L_30)
.L_30:
        /*00e0*/ 	.word	0x00000008
.L_31:


//--------------------- .nv.callgraph             --------------------------
	.section	.nv.callgraph,"",@"SHT_CUDA_CALLGRAPH"
	.align	4
	.sectionentsize	8
	.align		4
        /*0000*/ 	.word	0x00000000
	.align		4
        /*0004*/ 	.word	0xffffffff
	.align		4
        /*0008*/ 	.word	0x00000000
	.align		4
        /*000c*/ 	.word	0xfffffffe
	.align		4
        /*0010*/ 	.word	0x00000000
	.align		4
        /*0014*/ 	.word	0xfffffffd
	.align		4
        /*0018*/ 	.word	0x00000000
	.align		4
        /*001c*/ 	.word	0xfffffffc


//--------------------- .text._Z12GaussianBlurPjS_S_ijPiS0_S0_ --------------------------
	.section	.text._Z12GaussianBlurPjS_S_ijPiS0_S0_,"ax",@progbits
	.align	128
        .global         _Z12GaussianBlurPjS_S_ijPiS0_S0_
        .type           _Z12GaussianBlurPjS_S_ijPiS0_S0_,@function
        .size           _Z12GaussianBlurPjS_S_ijPiS0_S0_,(.L_x_9 - _Z12GaussianBlurPjS_S_ijPiS0_S0_)
        .other          _Z12GaussianBlurPjS_S_ijPiS0_S0_,@"STO_CUDA_ENTRY STV_DEFAULT"
_Z12GaussianBlurPjS_S_ijPiS0_S0_:
.text._Z12GaussianBlurPjS_S_ijPiS0_S0_:
[----:B------:R-:W-:Y:S01]  /*0000*/  LDC R1, c[0x0][0x37c] ;  /* 0x0000df00ff017b82 */ /* 0x000fe20000000800 */
[----:B------:R-:W0:Y:S07]  /*0010*/  S2R R3, SR_TID.X ;  /* 0x0000000000037919 */ /* 0x000e2e0000002100 */
[----:B------:R-:W0:Y:S01]  /*0020*/  S2UR UR4, SR_CTAID.X ;  /* 0x00000000000479c3 */ /* 0x000e220000002500 */
[----:B------:R-:W1:Y:S07]  /*0030*/  LDCU UR5, c[0x0][0x398] ;  /* 0x00007300ff0577ac */ /* 0x000e6e0008000800 */
[----:B------:R-:W0:Y:S02]  /*0040*/  LDC R0, c[0x0][0x360] ;  /* 0x0000d800ff007b82 */ /* 0x000e240000000800 */
[----:B0-----:R-:W-:-:S05]  /*0050*/  IMAD R0, R0, UR4, R3 ;  /* 0x0000000400007c24 */ /* 0x001fca000f8e0203 */
[----:B-1----:R-:W-:-:S13]  /*0060*/  ISETP.GE.AND P0, PT, R0, UR5, PT ;  /* 0x0000000500007c0c */ /* 0x002fda000bf06270 */
[----:B------:R-:W-:Y:S05]  /*0070*/  @P0 EXIT ;  /* 0x000000000000094d */ /* 0x000fea0003800000 */
[----:B------:R-:W0:Y:S01]  /*0080*/  LDC R3, c[0x0][0x39c] ;  /* 0x0000e700ff037b82 */ /* 0x000e220000000800 */
[----:B------:R-:W1:Y:S01]  /*0090*/  LDCU.64 UR6, c[0x0][0x358] ;  /* 0x00006b00ff0677ac */ /* 0x000e620008000a00 */
[----:B0-----:R-:W-:-:S13]  /*00a0*/  ISETP.GE.U32.AND P0, PT, R0, R3, PT ;  /* 0x000000030000720c */ /* 0x001fda0003f06070 */
[----:B-1----:R-:W-:Y:S05]  /*00b0*/  @P0 BRA `(.L_x_0) ;  /* 0x0000000800900947 */ /* 0x002fea0003800000 */
[----:B------:R-:W-:-:S13]  /*00c0*/  ISETP.NE.AND P0, PT, R0, RZ, PT ;  /* 0x000000ff0000720c */ /* 0x000fda0003f05270 */
[----:B------:R-:W-:Y:S05]  /*00d0*/  @P0 BRA `(.L_x_1) ;  /* 0x0000000000bc0947 */ /* 0x000fea0003800000 */
[----:B------:R-:W0:Y:S01]  /*00e0*/  LDC.64 R14, c[0x0][0x380] ;  /* 0x0000e000ff0e7b82 */ /* 0x000e220000000a00 */
[----:B------:R-:W-:-:S07]  /*00f0*/  IADD3 R0, PT, PT, R3, 0x1, RZ ;  /* 0x0000000103007810 */ /* 0x000fce0007ffe0ff */
[----:B------:R-:W1:Y:S08]  /*0100*/  LDC.64 R10, c[0x0][0x380] ;  /* 0x0000e000ff0a7b82 */ /* 0x000e700000000a00 */
[----:B------:R-:W2:Y:S01]  /*0110*/  LDC.64 R6, c[0x0][0x388] ;  /* 0x0000e200ff067b82 */ /* 0x000ea20000000a00 */
[----:B0-----:R-:W-:-:S04]  /*0120*/  IMAD.WIDE.U32 R12, R3, 0x4, R14 ;  /* 0x00000004030c7825 */ /* 0x001fc800078e000e */
[----:B------:R-:W-:Y:S02]  /*0130*/  IMAD.WIDE.U32 R14, R0, 0x4, R14 ;  /* 0x00000004000e7825 */ /* 0x000fe400078e000e */
[----:B------:R-:W3:Y:S04]  /*0140*/  LDG.E R13, desc[UR6][R12.64] ;  /* 0x000000060c0d7981 */ /* 0x000ee8000c1e1900 */
[----:B-1----:R-:W3:Y:S04]  /*0150*/  LDG.E R2, desc[UR6][R10.64] ;  /* 0x000000060a027981 */ /* 0x002ee8000c1e1900 */
[----:B------:R-:W4:Y:S04]  /*0160*/  LDG.E R14, desc[UR6][R14.64] ;  /* 0x000000060e0e7981 */ /* 0x000f28000c1e1900 */
[----:B------:R-:W5:Y:S01]  /*0170*/  LDG.E R17, desc[UR6][R10.64+0x4] ;  /* 0x000004060a117981 */ /* 0x000f62000c1e1900 */
[----:B------:R-:W0:Y:S08]  /*0180*/  LDC.64 R8, c[0x0][0x3a0] ;  /* 0x0000e800ff087b82 */ /* 0x000e300000000a00 */
[----:B------:R-:W1:Y:S01]  /*0190*/  LDC.64 R4, c[0x0][0x388] ;  /* 0x0000e200ff047b82 */ /* 0x000e620000000a00 */
[----:B---3--:R-:W-:-:S07]  /*01a0*/  LEA R19, R2, R13, 0x1 ;  /* 0x0000000d02137211 */ /* 0x008fce00078e08ff */
[----:B------:R-:W3:Y:S01]  /*01b0*/  LDC.64 R12, c[0x0][0x390] ;  /* 0x0000e400ff0c7b82 */ /* 0x000ee20000000a00 */
[----:B----4-:R-:W-:-:S04]  /*01c0*/  LEA R2, R19, R14, 0x1 ;  /* 0x0000000e13027211 */ /* 0x010fc800078e08ff */
[----:B-----5:R-:W-:-:S05]  /*01d0*/  LEA R2, R17, R2, 0x1 ;  /* 0x0000000211027211 */ /* 0x020fca00078e08ff */
[----:B------:R-:W-:-:S04]  /*01e0*/  IMAD.HI.U32 R2, R2, 0x38e38e39, RZ ;  /* 0x38e38e3902027827 */ /* 0x000fc800078e00ff */
[----:B--2---:R-:W-:Y:S01]  /*01f0*/  IMAD.WIDE.U32 R16, R3, 0x4, R6 ;  /* 0x0000000403107825 */ /* 0x004fe200078e0006 */
[----:B------:R-:W-:-:S03]  /*0200*/  SHF.R.U32.HI R19, RZ, 0x1, R2 ;  /* 0x00000001ff137819 */ /* 0x000fc60000011602 */
[----:B------:R-:W-:Y:S02]  /*0210*/  IMAD.WIDE.U32 R14, R0, 0x4, R6 ;  /* 0x00000004000e7825 */ /* 0x000fe400078e0006 */
[----:B0-----:R0:W-:Y:S04]  /*0220*/  STG.E desc[UR6][R8.64], R19 ;  /* 0x0000001308007986 */ /* 0x0011e8000c101906 */
[----:B------:R-:W2:Y:S04]  /*0230*/  LDG.E R17, desc[UR6][R16.64] ;  /* 0x0000000610117981 */ /* 0x000ea8000c1e1900 */
[----:B-1----:R-:W2:Y:S04]  /*0240*/  LDG.E R2, desc[UR6][R4.64] ;  /* 0x0000000604027981 */ /* 0x002ea8000c1e1900 */
[----:B------:R-:W4:Y:S04]  /*0250*/  LDG.E R14, desc[UR6][R14.64] ;  /* 0x000000060e0e7981 */ /* 0x000f28000c1e1900 */
[----:B------:R-:W5:Y:S01]  /*0260*/  LDG.E R21, desc[UR6][R4.64+0x4] ;  /* 0x0000040604157981 */ /* 0x000f62000c1e1900 */
[----:B------:R-:W1:Y:S08]  /*0270*/  LDC.64 R10, c[0x0][0x3a8] ;  /* 0x0000ea00ff0a7b82 */ /* 0x000e700000000a00 */
[----:B------:R-:W1:Y:S01]  /*0280*/  LDC.64 R6, c[0x0][0x390] ;  /* 0x0000e400ff067b82 */ /* 0x000e620000000a00 */
[----:B--2---:R-:W-:-:S05]  /*0290*/  LEA R23, R2, R17, 0x1 ;  /* 0x0000001102177211 */ /* 0x004fca00078e08ff */
[----:B----4-:R-:W-:-:S05]  /*02a0*/  IMAD.U32 R2, R23, 0x2, R14 ;  /* 0x0000000217027824 */ /* 0x010fca00078e000e */
[----:B-----5:R-:W-:-:S05]  /*02b0*/  LEA R2, R21, R2, 0x1 ;  /* 0x0000000215027211 */ /* 0x020fca00078e08ff */
[----:B------:R-:W-:-:S05]  /*02c0*/  IMAD.HI.U32 R2, R2, 0x38e38e39, RZ ;  /* 0x38e38e3902027827 */ /* 0x000fca00078e00ff */
[----:B0-----:R-:W-:Y:S01]  /*02d0*/  SHF.R.U32.HI R9, RZ, 0x1, R2 ;  /* 0x00000001ff097819 */ /* 0x001fe20000011602 */
[----:B---3--:R-:W-:-:S04]  /*02e0*/  IMAD.WIDE.U32 R2, R3, 0x4, R12 ;  /* 0x0000000403027825 */ /* 0x008fc800078e000c */
[----:B------:R-:W-:Y:S01]  /*02f0*/  IMAD.WIDE.U32 R12, R0, 0x4, R12 ;  /* 0x00000004000c7825 */ /* 0x000fe200078e000c */
[----:B-1----:R0:W-:Y:S04]  /*0300*/  STG.E desc[UR6][R10.64], R9 ;  /* 0x000000090a007986 */ /* 0x0021e8000c101906 */
[----:B------:R-:W2:Y:S04]  /*0310*/  LDG.E R3, desc[UR6][R2.64] ;  /* 0x0000000602037981 */ /* 0x000ea8000c1e1900 */
[----:B------:R-:W2:Y:S04]  /*0320*/  LDG.E R0, desc[UR6][R6.64] ;  /* 0x0000000606007981 */ /* 0x000ea8000c1e1900 */
[----:B------:R-:W3:Y:S04]  /*0330*/  LDG.E R12, desc[UR6][R12.64] ;  /* 0x000000060c0c7981 */ /* 0x000ee8000c1e1900 */
[----:B------:R-:W4:Y:S01]  /*0340*/  LDG.E R15, desc[UR6][R6.64+0x4] ;  /* 0x00000406060f7981 */ /* 0x000f22000c1e1900 */
[----:B------:R-:W1:Y:S01]  /*0350*/  LDC.64 R4, c[0x0][0x3b0] ;  /* 0x0000ec00ff047b82 */ /* 0x000e620000000a00 */
[----:B--2---:R-:W-:-:S04]  /*0360*/  LEA R17, R0, R3, 0x1 ;  /* 0x0000000300117211 */ /* 0x004fc800078e08ff */
[----:B---3--:R-:W-:-:S04]  /*0370*/  LEA R0, R17, R12, 0x1 ;  /* 0x0000000c11007211 */ /* 0x008fc800078e08ff */
[----:B----4-:R-:W-:-:S05]  /*0380*/  LEA R0, R15, R0, 0x1 ;  /* 0x000000000f007211 */ /* 0x010fca00078e08ff */
[----:B------:R-:W-:-:S05]  /*0390*/  IMAD.HI.U32 R0, R0, 0x38e38e39, RZ ;  /* 0x38e38e3900007827 */ /* 0x000fca00078e00ff */
[----:B0-----:R-:W-:-:S05]  /*03a0*/  SHF.R.U32.HI R9, RZ, 0x1, R0 ;  /* 0x00000001ff097819 */ /* 0x001fca0000011600 */
[----:B-1----:R-:W-:Y:S01]  /*03b0*/  STG.E desc[UR6][R4.64], R9 ;  /* 0x0000000904007986 */ /* 0x002fe2000c101906 */
[----:B------:R-:W-:Y:S05]  /*03c0*/  EXIT ;  /* 0x000000000000794d */ /* 0x000fea0003800000 */
.L_x_1:
[----:B------:R-:W-:-:S04]  /*03d0*/  IADD3 R5, PT, PT, R3, -0x1, RZ ;  /* 0xffffffff03057810 */ /* 0x000fc80007ffe0ff */
[----:B------:R-:W-:-:S13]  /*03e0*/  ISETP.NE.AND P0, PT, R0, R5, PT ;  /* 0x000000050000720c */ /* 0x000fda0003f05270 */
[----:B------:R-:W-:Y:S05]  /*03f0*/  @P0 BRA `(.L_x_2) ;  /* 0x0000000000b40947 */ /* 0x000fea0003800000 */
[----:B------:R-:W0:Y:S01]  /*0400*/  LDC.64 R6, c[0x0][0x380] ;  /* 0x0000e000ff067b82 */ /* 0x000e220000000a00 */
[C---:B------:R-:W-:Y:S01]  /*0410*/  IADD3 R3, PT, PT, R0.reuse, R3, RZ ;  /* 0x0000000300037210 */ /* 0x040fe20007ffe0ff */
[----:B------:R-:W-:-:S06]  /*0420*/  IMAD.IADD R2, R0, 0x1, R0 ;  /* 0x0000000100027824 */ /* 0x000fcc00078e0200 */
[----:B------:R-:W1:Y:S08]  /*0430*/  LDC.64 R12, c[0x0][0x3a0] ;  /* 0x0000e800ff0c7b82 */ /* 0x000e700000000a00 */
[----:B------:R-:W2:Y:S01]  /*0440*/  LDC.64 R4, c[0x0][0x388] ;  /* 0x0000e200ff047b82 */ /* 0x000ea20000000a00 */
[----:B0-----:R-:W-:-:S04]  /*0450*/  IMAD.WIDE.U32 R8, R2, 0x4, R6 ;  /* 0x0000000402087825 */ /* 0x001fc800078e0006 */
[--C-:B------:R-:W-:Y:S02]  /*0460*/  IMAD.WIDE.U32 R10, R3, 0x4, R6.reuse ;  /* 0x00000004030a7825 */ /* 0x100fe400078e0006 */
[----:B------:R-:W3:Y:S02]  /*0470*/  LDG.E R9, desc[UR6][R8.64] ;  /* 0x0000000608097981 */ /* 0x000ee4000c1e1900 */
[C---:B------:R-:W-:Y:S02]  /*0480*/  IMAD.WIDE R6, R0.reuse, 0x4, R6 ;  /* 0x0000000400067825 */ /* 0x040fe400078e0206 */
[----:B------:R-:W4:Y:S04]  /*0490*/  LDG.E R10, desc[UR6][R10.64] ;  /* 0x000000060a0a7981 */ /* 0x000f28000c1e1900 */
[----:B------:R-:W3:Y:S04]  /*04a0*/  LDG.E R14, desc[UR6][R6.64] ;  /* 0x00000006060e7981 */ /* 0x000ee8000c1e1900 */
[----:B------:R0:W4:Y:S01]  /*04b0*/  LDG.E R15, desc[UR6][R6.64+-0x4] ;  /* 0xfffffc06060f7981 */ /* 0x000122000c1e1900 */
[----:B-1----:R-:W-:-:S04]  /*04c0*/  IMAD.WIDE R12, R0, 0x4, R12 ;  /* 0x00000004000c7825 */ /* 0x002fc800078e020c */
[--C-:B--2---:R-:W-:Y:S01]  /*04d0*/  IMAD.WIDE.U32 R16, R3, 0x4, R4.reuse ;  /* 0x0000000403107825 */ /* 0x104fe200078e0004 */
[----:B0-----:R-:W0:Y:S01]  /*04e0*/  LDC.64 R6, c[0x0][0x3a8] ;  /* 0x0000ea00ff067b82 */ /* 0x001e220000000a00 */
[----:B---3--:R-:W-:Y:S02]  /*04f0*/  LEA R14, R14, R9, 0x2 ;  /* 0x000000090e0e7211 */ /* 0x008fe400078e10ff */
[----:B----4-:R-:W-:Y:S01]  /*0500*/  IADD3 R15, PT, PT, R10, R15, RZ ;  /* 0x0000000f0a0f7210 */ /* 0x010fe20007ffe0ff */
[----:B------:R-:W-:-:S03]  /*0510*/  IMAD.WIDE R8, R0, 0x4, R4 ;  /* 0x0000000400087825 */ /* 0x000fc600078e0204 */
[----:B------:R-:W-:Y:S01]  /*0520*/  LEA R19, R15, R14, 0x1 ;  /* 0x0000000e0f137211 */ /* 0x000fe200078e08ff */
[----:B------:R-:W-:Y:S02]  /*0530*/  IMAD.WIDE.U32 R14, R2, 0x4, R4 ;  /* 0x00000004020e7825 */ /* 0x000fe400078e0004 */
[----:B------:R-:W1:Y:S02]  /*0540*/  LDC.64 R4, c[0x0][0x390] ;  /* 0x0000e400ff047b82 */ /* 0x000e640000000a00 */
[----:B------:R1:W-:Y:S04]  /*0550*/  STG.E desc[UR6][R12.64], R19 ;  /* 0x000000130c007986 */ /* 0x0003e8000c101906 */
[----:B------:R-:W2:Y:S04]  /*0560*/  LDG.E R16, desc[UR6][R16.64] ;  /* 0x0000000610107981 */ /* 0x000ea8000c1e1900 */
[----:B------:R-:W2:Y:S04]  /*0570*/  LDG.E R11, desc[UR6][R8.64+-0x4] ;  /* 0xfffffc06080b7981 */ /* 0x000ea8000c1e1900 */
[----:B------:R-:W3:Y:S04]  /*0580*/  LDG.E R15, desc[UR6][R14.64] ;  /* 0x000000060e0f7981 */ /* 0x000ee8000c1e1900 */
[----:B------:R-:W3:Y:S01]  /*0590*/  LDG.E R10, desc[UR6][R8.64] ;  /* 0x00000006080a7981 */ /* 0x000ee2000c1e1900 */
[----:B0-----:R-:W-:-:S04]  /*05a0*/  IMAD.WIDE R6, R0, 0x4, R6 ;  /* 0x0000000400067825 */ /* 0x001fc800078e0206 */
[----:B-1----:R-:W-:-:S04]  /*05b0*/  IMAD.WIDE.U32 R12, R2, 0x4, R4 ;  /* 0x00000004020c7825 */ /* 0x002fc800078e0004 */
[----:B--2---:R-:W-:Y:S01]  /*05c0*/  IMAD.IADD R11, R16, 0x1, R11 ;  /* 0x00000001100b7824 */ /* 0x004fe200078e020b */
[----:B---3--:R-:W-:-:S04]  /*05d0*/  LEA R10, R10, R15, 0x2 ;  /* 0x0000000f0a0a7211 */ /* 0x008fc800078e10ff */
[----:B------:R-:W-:Y:S01]  /*05e0*/  LEA R21, R11, R10, 0x1 ;  /* 0x0000000a0b157211 */ /* 0x000fe200078e08ff */
[----:B------:R-:W-:-:S04]  /*05f0*/  IMAD.WIDE R10, R0, 0x4, R4 ;  /* 0x00000004000a7825 */ /* 0x000fc800078e0204 */
[----:B------:R-:W-:Y:S01]  /*0600*/  IMAD.WIDE.U32 R4, R3, 0x4, R4 ;  /* 0x0000000403047825 */ /* 0x000fe200078e0004 */
[----:B------:R-:W-:Y:S01]  /*0610*/  STG.E desc[UR6][R6.64], R21 ;  /* 0x0000001506007986 */ /* 0x000fe2000c101906 */
[----:B------:R-:W0:Y:S03]  /*0620*/  LDC.64 R2, c[0x0][0x3b0] ;  /* 0x0000ec00ff027b82 */ /* 0x000e260000000a00 */
[----:B------:R-:W2:Y:S04]  /*0630*/  LDG.E R8, desc[UR6][R10.64] ;  /* 0x000000060a087981 */ /* 0x000ea8000c1e1900 */
[----:B------:R-:W3:Y:S04]  /*0640*/  LDG.E R9, desc[UR6][R10.64+-0x4] ;  /* 0xfffffc060a097981 */ /* 0x000ee8000c1e1900 */
[----:B------:R-:W2:Y:S04]  /*0650*/  LDG.E R13, desc[UR6][R12.64] ;  /* 0x000000060c0d7981 */ /* 0x000ea8000c1e1900 */
[----:B------:R-:W3:Y:S01]  /*0660*/  LDG.E R4, desc[UR6][R4.64] ;  /* 0x0000000604047981 */ /* 0x000ee2000c1e1900 */
[----:B0-----:R-:W-:Y:S01]  /*0670*/  IMAD.WIDE R2, R0, 0x4, R2 ;  /* 0x0000000400027825 */ /* 0x001fe200078e0202 */
[----:B--2---:R-:W-:-:S02]  /*0680*/  LEA R8, R8, R13, 0x2 ;  /* 0x0000000d08087211 */ /* 0x004fc400078e10ff */
[----:B---3--:R-:W-:-:S04]  /*0690*/  IADD3 R9, PT, PT, R4, R9, RZ ;  /* 0x0000000904097210 */ /* 0x008fc80007ffe0ff */
[----:B------:R-:W-:-:S05]  /*06a0*/  LEA R9, R9, R8, 0x1 ;  /* 0x0000000809097211 */ /* 0x000fca00078e08ff */
[----:B------:R-:W-:Y:S01]  /*06b0*/  STG.E desc[UR6][R2.64], R9 ;  /* 0x0000000902007986 */ /* 0x000fe2000c101906 */
[----:B------:R-:W-:Y:S05]  /*06c0*/  EXIT ;  /* 0x000000000000794d */ /* 0x000fea0003800000 */
.L_x_2:
[----:B------:R-:W0:Y:S01]  /*06d0*/  LDC.64 R12, c[0x0][0x380] ;  /* 0x0000e000ff0c7b82 */ /* 0x000e220000000a00 */
[----:B------:R-:W-:-:S05]  /*06e0*/  IADD3 R4, PT, PT, R0, R3, RZ ;  /* 0x0000000300047210 */ /* 0x000fca0007ffe0ff */
[C---:B------:R-:W-:Y:S01]  /*06f0*/  VIADD R3, R4.reuse, 0x1 ;  /* 0x0000000104037836 */ /* 0x040fe20000000000 */
[C---:B------:R-:W-:Y:S01]  /*0700*/  IADD3 R2, PT, PT, R4.reuse, -0x1, RZ ;  /* 0xffffffff04027810 */ /* 0x040fe20007ffe0ff */
[----:B------:R-:W1:Y:S01]  /*0710*/  LDC.64 R8, c[0x0][0x3a0] ;  /* 0x0000e800ff087b82 */ /* 0x000e620000000a00 */
[----:B0-----:R-:W-:-:S04]  /*0720*/  IMAD.WIDE.U32 R6, R4, 0x4, R12 ;  /* 0x0000000404067825 */ /* 0x001fc800078e000c */
[--C-:B------:R-:W-:Y:S02]  /*0730*/  IMAD.WIDE R14, R0, 0x4, R12.reuse ;  /* 0x00000004000e7825 */ /* 0x100fe400078e020c */
[----:B------:R-:W2:Y:S02]  /*0740*/  LDG.E R6, desc[UR6][R6.64] ;  /* 0x0000000606067981 */ /* 0x000ea4000c1e1900 */
[--C-:B------:R-:W-:Y:S02]  /*0750*/  IMAD.WIDE.U32 R10, R3, 0x4, R12.reuse ;  /* 0x00000004030a7825 */ /* 0x100fe400078e000c */
[----:B------:R-:W2:Y:S02]  /*0760*/  LDG.E R5, desc[UR6][R14.64] ;  /* 0x000000060e057981 */ /* 0x000ea4000c1e1900 */
[----:B------:R-:W-:Y:S02]  /*0770*/  IMAD.WIDE.U32 R12, R2, 0x4, R12 ;  /* 0x00000004020c7825 */ /* 0x000fe400078e000c */
[----:B------:R-:W3:Y:S04]  /*0780*/  LDG.E R10, desc[UR6][R10.64] ;  /* 0x000000060a0a7981 */ /* 0x000ee8000c1e1900 */
[----:B------:R-:W4:Y:S04]  /*0790*/  LDG.E R16, desc[UR6][R14.64+0x4] ;  /* 0x000004060e107981 */ /* 0x000f28000c1e1900 */
[----:B------:R-:W5:Y:S04]  /*07a0*/  LDG.E R12, desc[UR6][R12.64] ;  /* 0x000000060c0c7981 */ /* 0x000f68000c1e1900 */
[----:B------:R-:W5:Y:S01]  /*07b0*/  LDG.E R18, desc[UR6][R14.64+-0x4] ;  /* 0xfffffc060e127981 */ /* 0x000f62000c1e1900 */
[----:B--2---:R-:W-:-:S02]  /*07c0*/  LEA R5, R5, R6, 0x1 ;  /* 0x0000000605057211 */ /* 0x004fc400078e08ff */
[----:B------:R-:W0:Y:S02]  /*07d0*/  LDC.64 R6, c[0x0][0x390] ;  /* 0x0000e400ff067b82 */ /* 0x000e240000000a00 */
[----:B---3--:R-:W-:-:S04]  /*07e0*/  LEA R5, R5, R10, 0x1 ;  /* 0x0000000a05057211 */ /* 0x008fc800078e08ff */
[----:B----4-:R-:W-:Y:S01]  /*07f0*/  LEA R5, R16, R5, 0x1 ;  /* 0x0000000510057211 */ /* 0x010fe200078e08ff */
[----:B-1----:R-:W-:-:S03]  /*0800*/  IMAD.WIDE R16, R0, 0x4, R8 ;  /* 0x0000000400107825 */ /* 0x002fc600078e0208 */
[----:B-----5:R-:W-:-:S05]  /*0810*/  IADD3 R5, PT, PT, R5, R12, RZ ;  /* 0x0000000c05057210 */ /* 0x020fca0007ffe0ff */
[----:B------:R-:W-:-:S04]  /*0820*/  IMAD R5, R18, 0x2, R5 ;  /* 0x0000000212057824 */ /* 0x000fc800078e0205 */
[----:B------:R-:W-:-:S05]  /*0830*/  IMAD.HI.U32 R5, R5, -0x55555555, RZ ;  /* 0xaaaaaaab05057827 */ /* 0x000fca00078e00ff */
[----:B------:R-:W-:Y:S01]  /*0840*/  SHF.R.U32.HI R5, RZ, 0x3, R5 ;  /* 0x00000003ff057819 */ /* 0x000fe20000011605 */
[----:B0-----:R-:W-:-:S04]  /*0850*/  IMAD.WIDE.U32 R18, R4, 0x4, R6 ;  /* 0x0000000404127825 */ /* 0x001fc800078e0006 */
[--C-:B------:R-:W-:Y:S01]  /*0860*/  IMAD.WIDE R8, R0, 0x4, R6.reuse ;  /* 0x0000000400087825 */ /* 0x100fe200078e0206 */
[----:B------:R0:W-:Y:S03]  /*0870*/  STG.E desc[UR6][R16.64], R5 ;  /* 0x0000000510007986 */ /* 0x0001e6000c101906 */
[--C-:B------:R-:W-:Y:S01]  /*0880*/  IMAD.WIDE.U32 R12, R3, 0x4, R6.reuse ;  /* 0x00000004030c7825 */ /* 0x100fe200078e0006 */
[----:B------:R-:W2:Y:S04]  /*0890*/  LDG.E R19, desc[UR6][R18.64] ;  /* 0x0000000612137981 */ /* 0x000ea8000c1e1900 */
[----:B------:R-:W2:Y:S04]  /*08a0*/  LDG.E R10, desc[UR6][R8.64] ;  /* 0x00000006080a7981 */ /* 0x000ea8000c1e1900 */
[----:B------:R-:W0:Y:S01]  /*08b0*/  LDG.E R12, desc[UR6][R12.64] ;  /* 0x000000060c0c7981 */ /* 0x000e22000c1e1900 */
[----:B------:R-:W-:-:S03]  /*08c0*/  IMAD.WIDE.U32 R14, R2, 0x4, R6 ;  /* 0x00000004020e7825 */ /* 0x000fc600078e0006 */
[----:B------:R-:W3:Y:S04]  /*08d0*/  LDG.E R20, desc[UR6][R8.64+0x4] ;  /* 0x0000040608147981 */ /* 0x000ee8000c1e1900 */
[----:B------:R-:W4:Y:S04]  /*08e0*/  LDG.E R14, desc[UR6][R14.64] ;  /* 0x000000060e0e7981 */ /* 0x000f28000c1e1900 */
[----:B------:R-:W5:Y:S01]  /*08f0*/  LDG.E R22, desc[UR6][R8.64+-0x4] ;  /* 0xfffffc0608167981 */ /* 0x000f62000c1e1900 */
[----:B--2---:R-:W-:Y:S02]  /*0900*/  LEA R7, R10, R19, 0x1 ;  /* 0x000000130a077211 */ /* 0x004fe400078e08ff */
[----:B------:R-:W1:Y:S02]  /*0910*/  LDC.64 R10, c[0x0][0x3b0] ;  /* 0x0000ec00ff0a7b82 */ /* 0x000e640000000a00 */
[----:B0-----:R-:W-:-:S04]  /*0920*/  LEA R5, R7, R12, 0x1 ;  /* 0x0000000c07057211 */ /* 0x001fc800078e08ff */
[----:B---3--:R-:W-:Y:S02]  /*0930*/  LEA R5, R20, R5, 0x1 ;  /* 0x0000000514057211 */ /* 0x008fe400078e08ff */
[----:B------:R-:W0:Y:S02]  /*0940*/  LDC.64 R6, c[0x0][0x388] ;  /* 0x0000e200ff067b82 */ /* 0x000e240000000a00 */
[----:B----4-:R-:W-:-:S04]  /*0950*/  IADD3 R5, PT, PT, R5, R14, RZ ;  /* 0x0000000e05057210 */ /* 0x010fc80007ffe0ff */
[----:B-----5:R-:W-:-:S05]  /*0960*/  LEA R5, R22, R5, 0x1 ;  /* 0x0000000516057211 */ /* 0x020fca00078e08ff */
[----:B------:R-:W-:-:S04]  /*0970*/  IMAD.HI.U32 R5, R5, -0x55555555, RZ ;  /* 0xaaaaaaab05057827 */ /* 0x000fc800078e00ff */
[----:B-1----:R-:W-:Y:S01]  /*0980*/  IMAD.WIDE R10, R0, 0x4, R10 ;  /* 0x00000004000a7825 */ /* 0x002fe200078e020a */
[----:B------:R-:W-:-:S05]  /*0990*/  SHF.R.U32.HI R15, RZ, 0x3, R5 ;  /* 0x00000003ff0f7819 */ /* 0x000fca0000011605 */
[----:B------:R1:W-:Y:S01]  /*09a0*/  STG.E desc[UR6][R10.64], R15 ;  /* 0x0000000f0a007986 */ /* 0x0003e2000c101906 */
[----:B0-----:R-:W-:-:S04]  /*09b0*/  IMAD.WIDE.U32 R12, R4, 0x4, R6 ;  /* 0x00000004040c7825 */ /* 0x001fc800078e0006 */
[--C-:B------:R-:W-:Y:S02]  /*09c0*/  IMAD.WIDE R4, R0, 0x4, R6.reuse ;  /* 0x0000000400047825 */ /* 0x100fe400078e0206 */
[----:B------:R-:W2:Y:S02]  /*09d0*/  LDG.E R13, desc[UR6][R12.64] ;  /* 0x000000060c0d7981 */ /* 0x000ea4000c1e1900 */
[--C-:B------:R-:W-:Y:S02]  /*09e0*/  IMAD.WIDE.U32 R8, R3, 0x4, R6.reuse ;  /* 0x0000000403087825 */ /* 0x100fe400078e0006 */
[----:B------:R-:W2:Y:S02]  /*09f0*/  LDG.E R14, desc[UR6][R4.64] ;  /* 0x00000006040e7981 */ /* 0x000ea4000c1e1900 */
[----:B------:R-:W-:Y:S02]  /*0a00*/  IMAD.WIDE.U32 R2, R2, 0x4, R6 ;  /* 0x0000000402027825 */ /* 0x000fe400078e0006 */
[----:B------:R-:W1:Y:S01]  /*0a10*/  LDG.E R8, desc[UR6][R8.64] ;  /* 0x0000000608087981 */ /* 0x000e62000c1e1900 */
[----:B------:R-:W0:Y:S03]  /*0a20*/  LDC.64 R6, c[0x0][0x3a8] ;  /* 0x0000ea00ff067b82 */ /* 0x000e260000000a00 */
[----:B------:R-:W3:Y:S04]  /*0a30*/  LDG.E R17, desc[UR6][R4.64+0x4] ;  /* 0x0000040604117981 */ /* 0x000ee8000c1e1900 */
[----:B------:R-:W4:Y:S04]  /*0a40*/  LDG.E R3, desc[UR6][R2.64] ;  /* 0x0000000602037981 */ /* 0x000f28000c1e1900 */
[----:B------:R-:W5:Y:S01]  /*0a50*/  LDG.E R19, desc[UR6][R4.64+-0x4] ;  /* 0xfffffc0604137981 */ /* 0x000f62000c1e1900 */
[----:B0-----:R-:W-:-:S04]  /*0a60*/  IMAD.WIDE R6, R0, 0x4, R6 ;  /* 0x0000000400067825 */ /* 0x001fc800078e0206 */
[----:B--2---:R-:W-:-:S05]  /*0a70*/  IMAD R21, R14, 0x2, R13 ;  /* 0x000000020e157824 */ /* 0x004fca00078e020d */
[----:B-1----:R-:W-:-:S04]  /*0a80*/  LEA R10, R21, R8, 0x1 ;  /* 0x00000008150a7211 */ /* 0x002fc800078e08ff */
[----:B---3--:R-:W-:-:S04]  /*0a90*/  LEA R10, R17, R10, 0x1 ;  /* 0x0000000a110a7211 */ /* 0x008fc800078e08ff */
[----:B----4-:R-:W-:-:S04]  /*0aa0*/  IADD3 R10, PT, PT, R10, R3, RZ ;  /* 0x000000030a0a7210 */ /* 0x010fc80007ffe0ff */
[----:B-----5:R-:W-:-:S05]  /*0ab0*/  LEA R10, R19, R10, 0x1 ;  /* 0x0000000a130a7211 */ /* 0x020fca00078e08ff */
[----:B------:R-:W-:-:S05]  /*0ac0*/  IMAD.HI.U32 R10, R10, -0x55555555, RZ ;  /* 0xaaaaaaab0a0a7827 */ /* 0x000fca00078e00ff */
[----:B------:R-:W-:-:S05]  /*0ad0*/  SHF.R.U32.HI R9, RZ, 0x3, R10 ;  /* 0x00000003ff097819 */ /* 0x000fca000001160a */
[----:B------:R-:W-:Y:S01]  /*0ae0*/  STG.E desc[UR6][R6.64], R9 ;  /* 0x0000000906007986 */ /* 0x000fe2000c101906 */
[----:B------:R-:W-:Y:S05]  /*0af0*/  EXIT ;  /* 0x000000000000794d */ /* 0x000fea0003800000 */
.L_x_0:
[----:B------:R-:W-:-:S04]  /*0b00*/  IADD3 R5, PT, PT, -R3, UR5, RZ ;  /* 0x0000000503057c10 */ /* 0x000fc8000fffe1ff */
[----:B------:R-:W-:-:S13]  /*0b10*/  ISETP.GE.U32.AND P0, PT, R0, R5, PT ;  /* 0x000000050000720c */ /* 0x000fda0003f06070 */
[----:B------:R-:W-:Y:S05]  /*0b20*/  @!P0 BRA `(.L_x_3) ;  /* 0x0000000800a48947 */ /* 0x000fea0003800000 */
[----:B------:R-:W-:-:S13]  /*0b30*/  ISETP.NE.AND P0, PT, R0, R5, PT ;  /* 0x000000050000720c */ /* 0x000fda0003f05270 */
[----:B------:R-:W-:Y:S05]  /*0b40*/  @P0 BRA `(.L_x_4) ;  /* 0x0000000000cc0947 */ /* 0x000fea0003800000 */
[----:B------:R-:W0:Y:S01]  /*0b50*/  LDC.64 R8, c[0x0][0x380] ;  /* 0x0000e000ff087b82 */ /* 0x000e220000000a00 */
[----:B------:R-:W-:-:S05]  /*0b60*/  IADD3 R3, PT, PT, R0, -R3, RZ ;  /* 0x8000000300037210 */ /* 0x000fca0007ffe0ff */
[C---:B------:R-:W-:Y:S02]  /*0b70*/  VIADD R2, R3.reuse, 0x1 ;  /* 0x0000000103027836 */ /* 0x040fe40000000000 */
[----:B------:R-:W1:Y:S08]  /*0b80*/  LDC.64 R12, c[0x0][0x3a0] ;  /* 0x0000e800ff0c7b82 */ /* 0x000e700000000a00 */
[----:B------:R-:W2:Y:S01]  /*0b90*/  LDC.64 R4, c[0x0][0x388] ;  /* 0x0000e200ff047b82 */ /* 0x000ea20000000a00 */
[----:B0-----:R-:W-:-:S04]  /*0ba0*/  IMAD.WIDE.U32 R6, R3, 0x4, R8 ;  /* 0x0000000403067825 */ /* 0x001fc800078e0008 */
[--C-:B------:R-:W-:Y:S02]  /*0bb0*/  IMAD.WIDE R10, R0, 0x4, R8.reuse ;  /* 0x00000004000a7825 */ /* 0x100fe400078e0208 */
[----:B------:R-:W3:Y:S02]  /*0bc0*/  LDG.E R6, desc[UR6][R6.64] ;  /* 0x0000000606067981 */ /* 0x000ee4000c1e1900 */
[----:B------:R-:W-:Y:S02]  /*0bd0*/  IMAD.WIDE.U32 R8, R2, 0x4, R8 ;  /* 0x0000000402087825 */ /* 0x000fe400078e0008 */
[----:B------:R-:W4:Y:S04]  /*0be0*/  LDG.E R14, desc[UR6][R10.64] ;  /* 0x000000060a0e7981 */ /* 0x000f28000c1e1900 */
[----:B------:R-:W4:Y:S04]  /*0bf0*/  LDG.E R9, desc[UR6][R8.64] ;  /* 0x0000000608097981 */ /* 0x000f28000c1e1900 */
[----:B------:R2:W3:Y:S01]  /*0c00*/  LDG.E R15, desc[UR6][R10.64+0x4] ;  /* 0x000004060a0f7981 */ /* 0x0004e2000c1e1900 */
[----:B-1----:R-:W-:-:S04]  /*0c10*/  IMAD.WIDE R12, R0, 0x4, R12 ;  /* 0x00000004000c7825 */ /* 0x002fc800078e020c */
[----:B--2---:R-:W-:Y:S01]  /*0c20*/  IMAD.WIDE R10, R0, 0x4, R4 ;  /* 0x00000004000a7825 */ /* 0x004fe200078e0204 */
[----:B----4-:R-:W-:Y:S02]  /*0c30*/  LEA R14, R14, R9, 0x2 ;  /* 0x000000090e0e7211 */ /* 0x010fe400078e10ff */
[----:B---3--:R-:W-:-:S04]  /*0c40*/  IADD3 R15, PT, PT, R15, R6, RZ ;  /* 0x000000060f0f7210 */ /* 0x008fc80007ffe0ff */
[----:B------:R-:W-:-:S05]  /*0c50*/  LEA R14, R15, R14, 0x1 ;  /* 0x0000000e0f0e7211 */ /* 0x000fca00078e08ff */
[----:B------:R-:W-:-:S04]  /*0c60*/  IMAD.HI.U32 R14, R14, 0x38e38e39, RZ ;  /* 0x38e38e390e0e7827 */ /* 0x000fc800078e00ff */
[----:B------:R-:W-:Y:S01]  /*0c70*/  IMAD.WIDE.U32 R6, R3, 0x4, R4 ;  /* 0x0000000403067825 */ /* 0x000fe200078e0004 */
[----:B------:R-:W-:Y:S02]  /*0c80*/  SHF.R.U32.HI R17, RZ, 0x1, R14 ;  /* 0x00000001ff117819 */ /* 0x000fe4000001160e */
[----:B------:R-:W0:Y:S01]  /*0c90*/  LDC.64 R14, c[0x0][0x3a8] ;  /* 0x0000ea00ff0e7b82 */ /* 0x000e220000000a00 */
[----:B------:R-:W-:Y:S02]  /*0ca0*/  IMAD.WIDE.U32 R8, R2, 0x4, R4 ;  /* 0x0000000402087825 */ /* 0x000fe400078e0004 */
[----:B------:R1:W-:Y:S04]  /*0cb0*/  STG.E desc[UR6][R12.64], R17 ;  /* 0x000000110c007986 */ /* 0x0003e8000c101906 */
[----:B------:R-:W2:Y:S01]  /*0cc0*/  LDG.E R7, desc[UR6][R6.64] ;  /* 0x0000000606077981 */ /* 0x000ea2000c1e1900 */
[----:B------:R-:W3:Y:S03]  /*0cd0*/  LDC.64 R4, c[0x0][0x390] ;  /* 0x0000e400ff047b82 */ /* 0x000ee60000000a00 */
[----:B------:R-:W4:Y:S04]  /*0ce0*/  LDG.E R9, desc[UR6][R8.64] ;  /* 0x0000000608097981 */ /* 0x000f28000c1e1900 */
[----:B------:R-:W4:Y:S04]  /*0cf0*/  LDG.E R16, desc[UR6][R10.64] ;  /* 0x000000060a107981 */ /* 0x000f28000c1e1900 */
[----:B------:R-:W2:Y:S01]  /*0d00*/  LDG.E R18, desc[UR6][R10.64+0x4] ;  /* 0x000004060a127981 */ /* 0x000ea2000c1e1900 */
[----:B0-----:R-:W-:Y:S01]  /*0d10*/  IMAD.WIDE R14, R0, 0x4, R14 ;  /* 0x00000004000e7825 */ /* 0x001fe200078e020e */
[----:B----4-:R-:W-:-:S02]  /*0d20*/  LEA R19, R16, R9, 0x2 ;  /* 0x0000000910137211 */ /* 0x010fc400078e10ff */
[----:B--2---:R-:W-:-:S05]  /*0d30*/  IADD3 R18, PT, PT, R18, R7, RZ ;  /* 0x0000000712127210 */ /* 0x004fca0007ffe0ff */
[----:B------:R-:W-:-:S04]  /*0d40*/  IMAD R18, R18, 0x2, R19 ;  /* 0x0000000212127824 */ /* 0x000fc800078e0213 */
[----:B------:R-:W-:-:S04]  /*0d50*/  IMAD.HI.U32 R18, R18, 0x38e38e39, RZ ;  /* 0x38e38e3912127827 */ /* 0x000fc800078e00ff */
[----:B---3--:R-:W-:Y:S01]  /*0d60*/  IMAD.WIDE.U32 R6, R3, 0x4, R4 ;  /* 0x0000000403067825 */ /* 0x008fe200078e0004 */
[----:B-1----:R-:W-:-:S03]  /*0d70*/  SHF.R.U32.HI R13, RZ, 0x1, R18 ;  /* 0x00000001ff0d7819 */ /* 0x002fc60000011612 */
[----:B------:R-:W-:-:S04]  /*0d80*/  IMAD.WIDE.U32 R2, R2, 0x4, R4 ;  /* 0x0000000402027825 */ /* 0x000fc800078e0004 */
[C---:B------:R-:W-:Y:S01]  /*0d90*/  IMAD.WIDE R8, R0.reuse, 0x4, R4 ;  /* 0x0000000400087825 */ /* 0x040fe200078e0204 */
[----:B------:R-:W-:Y:S01]  /*0da0*/  STG.E desc[UR6][R14.64], R13 ;  /* 0x0000000d0e007986 */ /* 0x000fe2000c101906 */
[----:B------:R-:W0:Y:S03]  /*0db0*/  LDC.64 R4, c[0x0][0x3b0] ;  /* 0x0000ec00ff047b82 */ /* 0x000e260000000a00 */
[----:B------:R-:W2:Y:S04]  /*0dc0*/  LDG.E R10, desc[UR6][R8.64] ;  /* 0x00000006080a7981 */ /* 0x000ea8000c1e1900 */
[----:B------:R-:W3:Y:S04]  /*0dd0*/  LDG.E R11, desc[UR6][R8.64+0x4] ;  /* 0x00000406080b7981 */ /* 0x000ee8000c1e1900 */
[----:B------:R-:W3:Y:S04]  /*0de0*/  LDG.E R6, desc[UR6][R6.64] ;  /* 0x0000000606067981 */ /* 0x000ee8000c1e1900 */
[----:B------:R-:W2:Y:S01]  /*0df0*/  LDG.E R3, desc[UR6][R2.64] ;  /* 0x0000000602037981 */ /* 0x000ea2000c1e1900 */
[----:B0-----:R-:W-:Y:S01]  /*0e00*/  IMAD.WIDE R4, R0, 0x4, R4 ;  /* 0x0000000400047825 */ /* 0x001fe200078e0204 */
[----:B---3--:R-:W-:-:S02]  /*0e10*/  IADD3 R11, PT, PT, R11, R6, RZ ;  /* 0x000000060b0b7210 */ /* 0x008fc40007ffe0ff */
[----:B--2---:R-:W-:-:S04]  /*0e20*/  LEA R10, R10, R3, 0x2 ;  /* 0x000000030a0a7211 */ /* 0x004fc800078e10ff */
[----:B------:R-:W-:-:S05]  /*0e30*/  LEA R10, R11, R10, 0x1 ;  /* 0x0000000a0b0a7211 */ /* 0x000fca00078e08ff */
[----:B------:R-:W-:-:S05]  /*0e40*/  IMAD.HI.U32 R10, R10, 0x38e38e39, RZ ;  /* 0x38e38e390a0a7827 */ /* 0x000fca00078e00ff */
[----:B------:R-:W-:-:S05]  /*0e50*/  SHF.R.U32.HI R11, RZ, 0x1, R10 ;  /* 0x00000001ff0b7819 */ /* 0x000fca000001160a */
[----:B------:R-:W-:Y:S01]  /*0e60*/  STG.E desc[UR6][R4.64], R11 ;  /* 0x0000000b04007986 */ /* 0x000fe2000c101906 */
[----:B------:R-:W-:Y:S05]  /*0e70*/  EXIT ;  /* 0x000000000000794d */ /* 0x000fea0003800000 */
.L_x_4:
[----:B------:R-:W-:-:S06]  /*0e80*/  UIADD3 UR4, UPT, UPT, UR5, -0x1, URZ ;  /* 0xffffffff05047890 */ /* 0x000fcc000fffe0ff */
[----:B------:R-:W-:-:S13]  /*0e90*/  ISETP.NE.AND P0, PT, R0, UR4, PT ;  /* 0x0000000400007c0c */ /* 0x000fda000bf05270 */
[----:B------:R-:W-:Y:S05]  /*0ea0*/  @P0 BRA `(.L_x_5) ;  /* 0x0000000000d00947 */ /* 0x000fea0003800000 */
[----:B------:R-:W0:Y:S01]  /*0eb0*/  LDC.64 R4, c[0x0][0x380] ;  /* 0x0000e000ff047b82 */ /* 0x000e220000000a00 */
[-C--:B------:R-:W-:Y:S02]  /*0ec0*/  LOP3.LUT R7, RZ, R3.reuse, RZ, 0x33, !PT ;  /* 0x00000003ff077212 */ /* 0x080fe400078e33ff */
[C---:B------:R-:W-:Y:S02]  /*0ed0*/  IADD3 R3, PT, PT, R0.reuse, -R3, RZ ;  /* 0x8000000300037210 */ /* 0x040fe40007ffe0ff */
[----:B------:R-:W-:-:S03]  /*0ee0*/  IADD3 R2, PT, PT, R0, R7, RZ ;  /* 0x0000000700027210 */ /* 0x000fc60007ffe0ff */
[----:B------:R-:W1:Y:S01]  /*0ef0*/  LDC.64 R12, c[0x0][0x3a0] ;  /* 0x0000e800ff0c7b82 */ /* 0x000e620000000a00 */
[----:B0-----:R-:W-:-:S04]  /*0f00*/  IMAD.WIDE R8, R0, 0x4, R4 ;  /* 0x0000000400087825 */ /* 0x001fc800078e0204 */
[--C-:B------:R-:W-:Y:S01]  /*0f10*/  IMAD.WIDE.U32 R6, R2, 0x4, R4.reuse ;  /* 0x0000000402067825 */ /* 0x100fe200078e0004 */
[----:B------:R-:W2:Y:S04]  /*0f20*/  LDG.E R14, desc[UR6][R8.64] ;  /* 0x00000006080e7981 */ /* 0x000ea8000c1e1900 */
[----:B------:R0:W2:Y:S01]  /*0f30*/  LDG.E R15, desc[UR6][R8.64+-0x4] ;  /* 0xfffffc06080f7981 */ /* 0x0000a2000c1e1900 */
[----:B------:R-:W-:Y:S02]  /*0f40*/  IMAD.WIDE.U32 R10, R3, 0x4, R4 ;  /* 0x00000004030a7825 */ /* 0x000fe400078e0004 */
[----:B------:R-:W0:Y:S01]  /*0f50*/  LDC.64 R4, c[0x0][0x388] ;  /* 0x0000e200ff047b82 */ /* 0x000e220000000a00 */
[----:B------:R-:W3:Y:S04]  /*0f60*/  LDG.E R6, desc[UR6][R6.64] ;  /* 0x0000000606067981 */ /* 0x000ee8000c1e1900 */
[----:B------:R-:W4:Y:S01]  /*0f70*/  LDG.E R11, desc[UR6][R10.64] ;  /* 0x000000060a0b7981 */ /* 0x000f22000c1e1900 */
[----:B-1----:R-:W-:-:S04]  /*0f80*/  IMAD.WIDE R12, R0, 0x4, R12 ;  /* 0x00000004000c7825 */ /* 0x002fc800078e020c */
[----:B0-----:R-:W-:-:S04]  /*0f90*/  IMAD.WIDE R8, R0, 0x4, R4 ;  /* 0x0000000400087825 */ /* 0x001fc800078e0204 */
[----:B--2---:R-:W-:-:S05]  /*0fa0*/  IMAD R15, R14, 0x2, R15 ;  /* 0x000000020e0f7824 */ /* 0x004fca00078e020f */
[----:B---3--:R-:W-:Y:S01]  /*0fb0*/  LEA R14, R15, R6, 0x1 ;  /* 0x000000060f0e7211 */ /* 0x008fe200078e08ff */
[----:B------:R-:W-:-:S03]  /*0fc0*/  IMAD.WIDE.U32 R6, R2, 0x4, R4 ;  /* 0x0000000402067825 */ /* 0x000fc600078e0004 */
[----:B----4-:R-:W-:-:S05]  /*0fd0*/  LEA R14, R11, R14, 0x1 ;  /* 0x0000000e0b0e7211 */ /* 0x010fca00078e08ff */
[----:B------:R-:W-:-:S05]  /*0fe0*/  IMAD.HI.U32 R14, R14, 0x38e38e39, RZ ;  /* 0x38e38e390e0e7827 */ /* 0x000fca00078e00ff */
[----:B------:R-:W-:Y:S01]  /*0ff0*/  SHF.R.U32.HI R17, RZ, 0x1, R14 ;  /* 0x00000001ff117819 */ /* 0x000fe2000001160e */
[----:B------:R-:W-:Y:S01]  /*1000*/  IMAD.WIDE.U32 R10, R3, 0x4, R4 ;  /* 0x00000004030a7825 */ /* 0x000fe200078e0004 */
[----:B------:R-:W0:Y:S03]  /*1010*/  LDC.64 R14, c[0x0][0x3a8] ;  /* 0x0000ea00ff0e7b82 */ /* 0x000e260000000a00 */
[----:B------:R1:W-:Y:S04]  /*1020*/  STG.E desc[UR6][R12.64], R17 ;  /* 0x000000110c007986 */ /* 0x0003e8000c101906 */
[----:B------:R-:W2:Y:S01]  /*1030*/  LDG.E R16, desc[UR6][R8.64] ;  /* 0x0000000608107981 */ /* 0x000ea2000c1e1900 */
[----:B------:R-:W3:Y:S03]  /*1040*/  LDC.64 R4, c[0x0][0x390] ;  /* 0x0000e400ff047b82 */ /* 0x000ee60000000a00 */
[----:B------:R3:W2:Y:S04]  /*1050*/  LDG.E R19, desc[UR6][R8.64+-0x4] ;  /* 0xfffffc0608137981 */ /* 0x0006a8000c1e1900 */
[----:B------:R-:W4:Y:S04]  /*1060*/  LDG.E R6, desc[UR6][R6.64] ;  /* 0x0000000606067981 */ /* 0x000f28000c1e1900 */
[----:B------:R-:W5:Y:S01]  /*1070*/  LDG.E R11, desc[UR6][R10.64] ;  /* 0x000000060a0b7981 */ /* 0x000f62000c1e1900 */
[----:B0-----:R-:W-:-:S04]  /*1080*/  IMAD.WIDE R14, R0, 0x4, R14 ;  /* 0x00000004000e7825 */ /* 0x001fc800078e020e */
[----:B---3--:R-:W-:Y:S01]  /*1090*/  IMAD.WIDE R8, R0, 0x4, R4 ;  /* 0x0000000400087825 */ /* 0x008fe200078e0204 */
[----:B--2---:R-:W-:-:S04]  /*10a0*/  LEA R19, R16, R19, 0x1 ;  /* 0x0000001310137211 */ /* 0x004fc800078e08ff */
[----:B----4-:R-:W-:Y:S01]  /*10b0*/  LEA R16, R19, R6, 0x1 ;  /* 0x0000000613107211 */ /* 0x010fe200078e08ff */
[----:B------:R-:W-:-:S03]  /*10c0*/  IMAD.WIDE.U32 R6, R2, 0x4, R4 ;  /* 0x0000000402067825 */ /* 0x000fc600078e0004 */
[----:B-----5:R-:W-:-:S05]  /*10d0*/  LEA R16, R11, R16, 0x1 ;  /* 0x000000100b107211 */ /* 0x020fca00078e08ff */
[----:B------:R-:W-:-:S05]  /*10e0*/  IMAD.HI.U32 R16, R16, 0x38e38e39, RZ ;  /* 0x38e38e3910107827 */ /* 0x000fca00078e00ff */
[----:B-1----:R-:W-:Y:S01]  /*10f0*/  SHF.R.U32.HI R13, RZ, 0x1, R16 ;  /* 0x00000001ff0d7819 */ /* 0x002fe20000011610 */
[----:B------:R-:W-:Y:S02]  /*1100*/  IMAD.WIDE.U32 R4, R3, 0x4, R4 ;  /* 0x0000000403047825 */ /* 0x000fe400078e0004 */
[----:B------:R-:W0:Y:S02]  /*1110*/  LDC.64 R2, c[0x0][0x3b0] ;  /* 0x0000ec00ff027b82 */ /* 0x000e240000000a00 */
[----:B------:R-:W-:Y:S04]  /*1120*/  STG.E desc[UR6][R14.64], R13 ;  /* 0x0000000d0e007986 */ /* 0x000fe8000c101906 */
[----:B------:R-:W2:Y:S04]  /*1130*/  LDG.E R10, desc[UR6][R8.64] ;  /* 0x00000006080a7981 */ /* 0x000ea8000c1e1900 */
[----:B------:R-:W2:Y:S04]  /*1140*/  LDG.E R11, desc[UR6][R8.64+-0x4] ;  /* 0xfffffc06080b7981 */ /* 0x000ea8000c1e1900 */
[----:B------:R-:W3:Y:S04]  /*1150*/  LDG.E R6, desc[UR6][R6.64] ;  /* 0x0000000606067981 */ /* 0x000ee8000c1e1900 */
[----:B------:R-:W4:Y:S01]  /*1160*/  LDG.E R5, desc[UR6][R4.64] ;  /* 0x0000000604057981 */ /* 0x000f22000c1e1900 */
[----:B0-----:R-:W-:-:S04]  /*1170*/  IMAD.WIDE R2, R0, 0x4, R2 ;  /* 0x0000000400027825 */ /* 0x001fc800078e0202 */
[----:B--2---:R-:W-:-:S05]  /*1180*/  IMAD R11, R10, 0x2, R11 ;  /* 0x000000020a0b7824 */ /* 0x004fca00078e020b */
[----:B---3--:R-:W-:-:S04]  /*1190*/  LEA R10, R11, R6, 0x1 ;  /* 0x000000060b0a7211 */ /* 0x008fc800078e08ff */
[----:B----4-:R-:W-:-:S05]  /*11a0*/  LEA R10, R5, R10, 0x1 ;  /* 0x0000000a050a7211 */ /* 0x010fca00078e08ff */
[----:B------:R-:W-:-:S05]  /*11b0*/  IMAD.HI.U32 R10, R10, 0x38e38e39, RZ ;  /* 0x38e38e390a0a7827 */ /* 0x000fca00078e00ff */
[----:B------:R-:W-:-:S05]  /*11c0*/  SHF.R.U32.HI R11, RZ, 0x1, R10 ;  /* 0x00000001ff0b7819 */ /* 0x000fca000001160a */
[----:B------:R-:W-:Y:S01]  /*11d0*/  STG.E desc[UR6][R2.64], R11 ;  /* 0x0000000b02007986 */ /* 0x000fe2000c101906 */
[----:B------:R-:W-:Y:S05]  /*11e0*/  EXIT ;  /* 0x000000000000794d */ /* 0x000fea0003800000 */
.L_x_5:
        /* <DEDUP_REMOVED lines=8> */
[----:B------:R-:W2:Y:S01]  /*1270*/  LDG.E R15, desc[UR6][R8.64+-0x4] ;  /* 0xfffffc06080f7981 */ /* 0x000ea2000c1e1900 */
[----:B------:R-:W-:Y:S02]  /*1280*/  IMAD.WIDE.U32 R12, R3, 0x4, R4 ;  /* 0x00000004030c7825 */ /* 0x000fe400078e0004 */
[----:B------:R-:W0:Y:S01]  /*1290*/  LDC.64 R4, c[0x0][0x390] ;  /* 0x0000e400ff047b82 */ /* 0x000e220000000a00 */
[----:B------:R-:W3:Y:S04]  /*12a0*/  LDG.E R10, desc[UR6][R10.64] ;  /* 0x000000060a0a7981 */ /* 0x000ee8000c1e1900 */
[----:B------:R-:W4:Y:S04]  /*12b0*/  LDG.E R13, desc[UR6][R12.64] ;  /* 0x000000060c0d7981 */ /* 0x000f28000c1e1900 */
[----:B------:R0:W5:Y:S02]  /*12c0*/  LDG.E R16, desc[UR6][R8.64+0x4] ;  /* 0x0000040608107981 */ /* 0x000164000c1e1900 */
[----:B0-----:R-:W-:Y:S01]  /*12d0*/  IMAD.WIDE R8, R0, 0x4, R4 ;  /* 0x0000000400087825 */ /* 0x001fe200078e0204 */
[----:B--2---:R-:W-:-:S05]  /*12e0*/  LEA R15, R14, R15, 0x1 ;  /* 0x0000000f0e0f7211 */ /* 0x004fca00078e08ff */
[----:B---3--:R-:W-:Y:S02]  /*12f0*/  IMAD.U32 R14, R15, 0x2, R10 ;  /* 0x000000020f0e7824 */ /* 0x008fe400078e000a */
[----:B-1----:R-:W-:Y:S02]  /*1300*/  IMAD.WIDE R10, R0, 0x4, R6 ;  /* 0x00000004000a7825 */ /* 0x002fe400078e0206 */
[----:B------:R-:W0:Y:S01]  /*1310*/  LDC.64 R6, c[0x0][0x3b0] ;  /* 0x0000ec00ff067b82 */ /* 0x000e220000000a00 */
[----:B----4-:R-:W-:Y:S02]  /*1320*/  IADD3 R15, PT, PT, R14, R13, RZ ;  /* 0x0000000d0e0f7210 */ /* 0x010fe40007ffe0ff */
[----:B-----5:R-:W-:Y:S01]  /*1330*/  IADD3 R16, PT, PT, R13, R16, RZ ;  /* 0x000000100d107210 */ /* 0x020fe20007ffe0ff */
[----:B------:R-:W-:-:S03]  /*1340*/  IMAD.WIDE.U32 R12, R2, 0x4, R4 ;  /* 0x00000004020c7825 */ /* 0x000fc600078e0004 */
[----:B------:R-:W-:-:S05]  /*1350*/  LEA R15, R16, R15, 0x1 ;  /* 0x0000000f100f7211 */ /* 0x000fca00078e08ff */
[----:B------:R-:W-:-:S05]  /*1360*/  IMAD.HI.U32 R15, R15, -0x55555555, RZ ;  /* 0xaaaaaaab0f0f7827 */ /* 0x000fca00078e00ff */
[----:B------:R-:W-:Y:S01]  /*1370*/  SHF.R.U32.HI R17, RZ, 0x3, R15 ;  /* 0x00000003ff117819 */ /* 0x000fe2000001160f */
[----:B------:R-:W-:Y:S02]  /*1380*/  IMAD.WIDE.U32 R14, R3, 0x4, R4 ;  /* 0x00000004030e7825 */ /* 0x000fe400078e0004 */
[----:B------:R-:W1:Y:S02]  /*1390*/  LDC.64 R4, c[0x0][0x388] ;  /* 0x0000e200ff047b82 */ /* 0x000e640000000a00 */
[----:B------:R2:W-:Y:S04]  /*13a0*/  STG.E desc[UR6][R10.64], R17 ;  /* 0x000000110a007986 */ /* 0x0005e8000c101906 */
[----:B------:R-:W3:Y:S04]  /*13b0*/  LDG.E R16, desc[UR6][R8.64] ;  /* 0x0000000608107981 */ /* 0x000ee8000c1e1900 */
[----:B------:R-:W3:Y:S04]  /*13c0*/  LDG.E R19, desc[UR6][R8.64+-0x4] ;  /* 0xfffffc0608137981 */ /* 0x000ee8000c1e1900 */
[----:B------:R-:W4:Y:S04]  /*13d0*/  LDG.E R12, desc[UR6][R12.64] ;  /* 0x000000060c0c7981 */ /* 0x000f28000c1e1900 */
[----:B------:R-:W2:Y:S04]  /*13e0*/  LDG.E R15, desc[UR6][R14.64] ;  /* 0x000000060e0f7981 */ /* 0x000ea8000c1e1900 */
[----:B------:R1:W5:Y:S01]  /*13f0*/  LDG.E R18, desc[UR6][R8.64+0x4] ;  /* 0x0000040608127981 */ /* 0x000362000c1e1900 */
[----:B0-----:R-:W-:-:S04]  /*1400*/  IMAD.WIDE R6, R0, 0x4, R6 ;  /* 0x0000000400067825 */ /* 0x001fc800078e0206 */
[----:B-1----:R-:W-:Y:S01]  /*1410*/  IMAD.WIDE R8, R0, 0x4, R4 ;  /* 0x0000000400087825 */ /* 0x002fe200078e0204 */
[----:B---3--:R-:W-:-:S04]  /*1420*/  LEA R19, R16, R19, 0x1 ;  /* 0x0000001310137211 */ /* 0x008fc800078e08ff */
[----:B----4-:R-:W-:-:S05]  /*1430*/  LEA R16, R19, R12, 0x1 ;  /* 0x0000000c13107211 */ /* 0x010fca00078e08ff */
[----:B--2---:R-:W-:Y:S01]  /*1440*/  IMAD.IADD R11, R16, 0x1, R15 ;  /* 0x00000001100b7824 */ /* 0x004fe200078e020f */
[----:B-----5:R-:W-:-:S04]  /*1450*/  IADD3 R18, PT, PT, R15, R18, RZ ;  /* 0x000000120f127210 */ /* 0x020fc80007ffe0ff */
[----:B------:R-:W-:-:S05]  /*1460*/  LEA R11, R18, R11, 0x1 ;  /* 0x0000000b120b7211 */ /* 0x000fca00078e08ff */
[----:B------:R-:W-:-:S05]  /*1470*/  IMAD.HI.U32 R11, R11, -0x55555555, RZ ;  /* 0xaaaaaaab0b0b7827 */ /* 0x000fca00078e00ff */
[----:B------:R-:W-:Y:S01]  /*1480*/  SHF.R.U32.HI R13, RZ, 0x3, R11 ;  /* 0x00000003ff0d7819 */ /* 0x000fe2000001160b */
[----:B------:R-:W-:-:S04]  /*1490*/  IMAD.WIDE.U32 R10, R2, 0x4, R4 ;  /* 0x00000004020a7825 */ /* 0x000fc800078e0004 */
[----:B------:R0:W-:Y:S01]  /*14a0*/  STG.E desc[UR6][R6.64], R13 ;  /* 0x0000000d06007986 */ /* 0x0001e2000c101906 */
[----:B------:R-:W-:Y:S02]  /*14b0*/  IMAD.WIDE.U32 R4, R3, 0x4, R4 ;  /* 0x0000000403047825 */ /* 0x000fe400078e0004 */
[----:B------:R-:W1:Y:S01]  /*14c0*/  LDC.64 R2, c[0x0][0x3a8] ;  /* 0x0000ea00ff027b82 */ /* 0x000e620000000a00 */
[----:B------:R-:W2:Y:S04]  /*14d0*/  LDG.E R12, desc[UR6][R8.64] ;  /* 0x00000006080c7981 */ /* 0x000ea8000c1e1900 */
[----:B------:R-:W2:Y:S04]  /*14e0*/  LDG.E R15, desc[UR6][R8.64+-0x4] ;  /* 0xfffffc06080f7981 */ /* 0x000ea8000c1e1900 */
[----:B------:R-:W3:Y:S04]  /*14f0*/  LDG.E R10, desc[UR6][R10.64] ;  /* 0x000000060a0a7981 */ /* 0x000ee8000c1e1900 */
[----:B------:R-:W0:Y:S04]  /*1500*/  LDG.E R5, desc[UR6][R4.64] ;  /* 0x0000000604057981 */ /* 0x000e28000c1e1900 */
[----:B------:R-:W4:Y:S01]  /*1510*/  LDG.E R14, desc[UR6][R8.64+0x4] ;  /* 0x00000406080e7981 */ /* 0x000f22000c1e1900 */
[----:B-1----:R-:W-:Y:S01]  /*1520*/  IMAD.WIDE R2, R0, 0x4, R2 ;  /* 0x0000000400027825 */ /* 0x002fe200078e0202 */
[----:B--2---:R-:W-:-:S04]  /*1530*/  LEA R15, R12, R15, 0x1 ;  /* 0x0000000f0c0f7211 */ /* 0x004fc800078e08ff */
[----:B---3--:R-:W-:-:S05]  /*1540*/  LEA R12, R15, R10, 0x1 ;  /* 0x0000000a0f0c7211 */ /* 0x008fca00078e08ff */
[----:B0-----:R-:W-:Y:S01]  /*1550*/  IMAD.IADD R7, R12, 0x1, R5 ;  /* 0x000000010c077824 */ /* 0x001fe200078e0205 */
[----:B----4-:R-:W-:-:S04]  /*1560*/  IADD3 R14, PT, PT, R5, R14, RZ ;  /* 0x0000000e050e7210 */ /* 0x010fc80007ffe0ff */
[----:B------:R-:W-:-:S05]  /*1570*/  LEA R7, R14, R7, 0x1 ;  /* 0x000000070e077211 */ /* 0x000fca00078e08ff */
[----:B------:R-:W-:-:S05]  /*1580*/  IMAD.HI.U32 R7, R7, -0x55555555, RZ ;  /* 0xaaaaaaab07077827 */ /* 0x000fca00078e00ff */
[----:B------:R-:W-:-:S05]  /*1590*/  SHF.R.U32.HI R7, RZ, 0x3, R7 ;  /* 0x00000003ff077819 */ /* 0x000fca0000011607 */
[----:B------:R-:W-:Y:S01]  /*15a0*/  STG.E desc[UR6][R2.64], R7 ;  /* 0x0000000702007986 */ /* 0x000fe2000c101906 */
[----:B------:R-:W-:Y:S05]  /*15b0*/  EXIT ;  /* 0x000000000000794d */ /* 0x000fea0003800000 */
.L_x_3:
[----:B------:R-:W0:Y:S01]  /*15c0*/  I2F.U32.RP R2, R3 ;  /* 0x0000000300027306 */ /* 0x000e220000209000 */
[----:B------:R-:W-:Y:S02]  /*15d0*/  ISETP.NE.U32.AND P1, PT, R3, RZ, PT ;  /* 0x000000ff0300720c */ /* 0x000fe40003f25070 */
[----:B------:R-:W-:-:S05]  /*15e0*/  LOP3.LUT R15, RZ, R3, RZ, 0x33, !PT ;  /* 0x00000003ff0f7212 */ /* 0x000fca00078e33ff */
[----:B0-----:R-:W0:Y:S02]  /*15f0*/  MUFU.RCP R2, R2 ;  /* 0x0000000200027308 */ /* 0x001e240000001000 */
[----:B0-----:R-:W-:-:S06]  /*1600*/  IADD3 R4, PT, PT, R2, 0xffffffe, RZ ;  /* 0x0ffffffe02047810 */ /* 0x001fcc0007ffe0ff */
[----:B------:R0:W1:Y:S02]  /*1610*/  F2I.FTZ.U32.TRUNC.NTZ R5, R4 ;  /* 0x0000000400057305 */ /* 0x000064000021f000 */
[----:B0-----:R-:W-:Y:S01]  /*1620*/  HFMA2 R4, -RZ, RZ, 0, 0 ;  /* 0x00000000ff047431 */ /* 0x001fe200000001ff */
[----:B-1----:R-:W-:-:S05]  /*1630*/  IADD3 R6, PT, PT, RZ, -R5, RZ ;  /* 0x80000005ff067210 */ /* 0x002fca0007ffe0ff */
[----:B------:R-:W-:-:S04]  /*1640*/  IMAD R7, R6, R3, RZ ;  /* 0x0000000306077224 */ /* 0x000fc800078e02ff */
[----:B------:R-:W-:-:S06]  /*1650*/  IMAD.HI.U32 R5, R5, R7, R4 ;  /* 0x0000000705057227 */ /* 0x000fcc00078e0004 */
[----:B------:R-:W-:-:S05]  /*1660*/  IMAD.HI.U32 R5, R5, R0, RZ ;  /* 0x0000000005057227 */ /* 0x000fca00078e00ff */
[----:B------:R-:W-:-:S05]  /*1670*/  IADD3 R5, PT, PT, -R5, RZ, RZ ;  /* 0x000000ff05057210 */ /* 0x000fca0007ffe1ff */
[----:B------:R-:W-:-:S05]  /*1680*/  IMAD R6, R3, R5, R0 ;  /* 0x0000000503067224 */ /* 0x000fca00078e0200 */
[----:B------:R-:W-:-:S13]  /*1690*/  ISETP.GE.U32.AND P0, PT, R6, R3, PT ;  /* 0x000000030600720c */ /* 0x000fda0003f06070 */
[----:B------:R-:W-:-:S05]  /*16a0*/  @P0 IMAD.IADD R6, R6, 0x1, -R3 ;  /* 0x0000000106060824 */ /* 0x000fca00078e0a03 */
[----:B------:R-:W-:-:S13]  /*16b0*/  ISETP.GE.U32.AND P0, PT, R6, R3, PT ;  /* 0x000000030600720c */ /* 0x000fda0003f06070 */
[----:B------:R-:W-:-:S04]  /*16c0*/  @P0 IADD3 R6, PT, PT, R6, -R3, RZ ;  /* 0x8000000306060210 */ /* 0x000fc80007ffe0ff */
[----:B------:R-:W-:-:S04]  /*16d0*/  SEL R5, R15, R6, !P1 ;  /* 0x000000060f057207 */ /* 0x000fc80004800000 */
[----:B------:R-:W-:-:S13]  /*16e0*/  ISETP.NE.AND P0, PT, R5, RZ, PT ;  /* 0x000000ff0500720c */ /* 0x000fda0003f05270 */
[----:B------:R-:W-:Y:S05]  /*16f0*/  @P0 BRA `(.L_x_6) ;  /* 0x0000000400100947 */ /* 0x000fea0003800000 */
[----:B------:R-:W0:Y:S01]  /*1700*/  LDC.64 R8, c[0x0][0x380] ;  /* 0x0000e000ff087b82 */ /* 0x000e220000000a00 */
[----:B------:R-:W-:-:S04]  /*1710*/  IADD3 R4, PT, PT, R0, R3, RZ ;  /* 0x0000000300047210 */ /* 0x000fc80007ffe0ff */
[----:B------:R-:W-:Y:S02]  /*1720*/  IADD3 R2, PT, PT, R4, 0x1, RZ ;  /* 0x0000000104027810 */ /* 0x000fe40007ffe0ff */
[----:B------:R-:W-:-:S04]  /*1730*/  IADD3 R3, PT, PT, R0, -R3, RZ ;  /* 0x8000000300037210 */ /* 0x000fc80007ffe0ff */
[----:B------:R-:W-:Y:S01]  /*1740*/  IADD3 R5, PT, PT, R3, 0x1, RZ ;  /* 0x0000000103057810 */ /* 0x000fe20007ffe0ff */
[----:B0-----:R-:W-:-:S04]  /*1750*/  IMAD.WIDE.U32 R10, R4, 0x4, R8 ;  /* 0x00000004040a7825 */ /* 0x001fc800078e0008 */
[--C-:B------:R-:W-:Y:S01]  /*1760*/  IMAD.WIDE R6, R0, 0x4, R8.reuse ;  /* 0x0000000400067825 */ /* 0x100fe200078e0208 */
[----:B------:R0:W2:Y:S03]  /*1770*/  LDG.E R19, desc[UR6][R10.64] ;  /* 0x000000060a137981 */ /* 0x0000a6000c1e1900 */
[--C-:B------:R-:W-:Y:S01]  /*1780*/  IMAD.WIDE.U32 R12, R2, 0x4, R8.reuse ;  /* 0x00000004020c7825 */ /* 0x100fe200078e0008 */
[----:B------:R-:W2:Y:S03]  /*1790*/  LDG.E R18, desc[UR6][R6.64] ;  /* 0x0000000606127981 */ /* 0x000ea6000c1e1900 */
[--C-:B------:R-:W-:Y:S01]  /*17a0*/  IMAD.WIDE.U32 R16, R3, 0x4, R8.reuse ;  /* 0x0000000403107825 */ /* 0x100fe200078e0008 */
[----:B------:R1:W3:Y:S01]  /*17b0*/  LDG.E R21, desc[UR6][R6.64+0x4] ;  /* 0x0000040606157981 */ /* 0x0002e2000c1e1900 */
[----:B0-----:R-:W0:Y:S03]  /*17c0*/  LDC.64 R10, c[0x0][0x3a0] ;  /* 0x0000e800ff0a7b82 */ /* 0x001e260000000a00 */
[----:B------:R-:W4:Y:S01]  /*17d0*/  LDG.E R12, desc[UR6][R12.64] ;  /* 0x000000060c0c7981 */ /* 0x000f22000c1e1900 */
[----:B------:R-:W-:-:S03]  /*17e0*/  IMAD.WIDE.U32 R14, R5, 0x4, R8 ;  /* 0x00000004050e7825 */ /* 0x000fc600078e0008 */
[----:B------:R-:W5:Y:S01]  /*17f0*/  LDG.E R16, desc[UR6][R16.64] ;  /* 0x0000000610107981 */ /* 0x000f62000c1e1900 */
[----:B------:R-:W1:Y:S03]  /*1800*/  LDC.64 R8, c[0x0][0x388] ;  /* 0x0000e200ff087b82 */ /* 0x000e660000000a00 */
[----:B------:R-:W5:Y:S01]  /*1810*/  LDG.E R15, desc[UR6][R14.64] ;  /* 0x000000060e0f7981 */ /* 0x000f62000c1e1900 */
[----:B-1----:R-:W-:-:S04]  /*1820*/  IMAD.WIDE R6, R0, 0x4, R8 ;  /* 0x0000000400067825 */ /* 0x002fc800078e0208 */
[----:B--2---:R-:W-:-:S05]  /*1830*/  IMAD R19, R18, 0x2, R19 ;  /* 0x0000000212137824 */ /* 0x004fca00078e0213 */
[----:B----4-:R-:W-:-:S04]  /*1840*/  LEA R18, R19, R12, 0x1 ;  /* 0x0000000c13127211 */ /* 0x010fc800078e08ff */
[----:B---3--:R-:W-:-:S04]  /*1850*/  LEA R18, R21, R18, 0x1 ;  /* 0x0000001215127211 */ /* 0x008fc800078e08ff */
[----:B-----5:R-:W-:-:S05]  /*1860*/  IADD3 R18, PT, PT, R16, R18, R15 ;  /* 0x0000001210127210 */ /* 0x020fca0007ffe00f */
[----:B------:R-:W-:-:S04]  /*1870*/  IMAD.HI.U32 R18, R18, -0x55555555, RZ ;  /* 0xaaaaaaab12127827 */ /* 0x000fc800078e00ff */
[----:B0-----:R-:W-:Y:S01]  /*1880*/  IMAD.WIDE R12, R0, 0x4, R10 ;  /* 0x00000004000c7825 */ /* 0x001fe200078e020a */
[----:B------:R-:W-:Y:S01]  /*1890*/  SHF.R.U32.HI R23, RZ, 0x3, R18 ;  /* 0x00000003ff177819 */ /* 0x000fe20000011612 */
[----:B------:R-:W0:Y:S02]  /*18a0*/  LDC.64 R10, c[0x0][0x3a8] ;  /* 0x0000ea00ff0a7b82 */ /* 0x000e240000000a00 */
[--C-:B------:R-:W-:Y:S02]  /*18b0*/  IMAD.WIDE.U32 R16, R4, 0x4, R8.reuse ;  /* 0x0000000404107825 */ /* 0x100fe400078e0008 */
[----:B------:R1:W-:Y:S02]  /*18c0*/  STG.E desc[UR6][R12.64], R23 ;  /* 0x000000170c007986 */ /* 0x0003e4000c101906 */
[--C-:B------:R-:W-:Y:S02]  /*18d0*/  IMAD.WIDE.U32 R14, R2, 0x4, R8.reuse ;  /* 0x00000004020e7825 */ /* 0x100fe400078e0008 */
[----:B------:R-:W1:Y:S04]  /*18e0*/  LDG.E R17, desc[UR6][R16.64] ;  /* 0x0000000610117981 */ /* 0x000e68000c1e1900 */
[----:B------:R-:W1:Y:S01]  /*18f0*/  LDG.E R22, desc[UR6][R6.64] ;  /* 0x0000000606167981 */ /* 0x000e62000c1e1900 */
[----:B------:R-:W-:-:S03]  /*1900*/  IMAD.WIDE.U32 R18, R5, 0x4, R8 ;  /* 0x0000000405127825 */ /* 0x000fc600078e0008 */
[----:B------:R-:W2:Y:S01]  /*1910*/  LDG.E R14, desc[UR6][R14.64] ;  /* 0x000000060e0e7981 */ /* 0x000ea2000c1e1900 */
[----:B------:R-:W-:Y:S02]  /*1920*/  IMAD.WIDE.U32 R20, R3, 0x4, R8 ;  /* 0x0000000403147825 */ /* 0x000fe400078e0008 */
[----:B------:R-:W3:Y:S01]  /*1930*/  LDC.64 R8, c[0x0][0x390] ;  /* 0x0000e400ff087b82 */ /* 0x000ee20000000a00 */
[----:B------:R3:W4:Y:S04]  /*1940*/  LDG.E R25, desc[UR6][R6.64+0x4] ;  /* 0x0000040606197981 */ /* 0x000728000c1e1900 */
[----:B------:R-:W5:Y:S04]  /*1950*/  LDG.E R19, desc[UR6][R18.64] ;  /* 0x0000000612137981 */ /* 0x000f68000c1e1900 */
[----:B------:R-:W5:Y:S01]  /*1960*/  LDG.E R20, desc[UR6][R20.64] ;  /* 0x0000000614147981 */ /* 0x000f62000c1e1900 */
[----:B0-----:R-:W-:-:S04]  /*1970*/  IMAD.WIDE R10, R0, 0x4, R10 ;  /* 0x00000004000a7825 */ /* 0x001fc800078e020a */
[----:B---3--:R-:W-:Y:S01]  /*1980*/  IMAD.WIDE R6, R0, 0x4, R8 ;  /* 0x0000000400067825 */ /* 0x008fe200078e0208 */
[----:B-1----:R-:W-:-:S04]  /*1990*/  LEA R13, R22, R17, 0x1 ;  /* 0x00000011160d7211 */ /* 0x002fc800078e08ff */
[----:B--2---:R-:W-:-:S04]  /*19a0*/  LEA R12, R13, R14, 0x1 ;  /* 0x0000000e0d0c7211 */ /* 0x004fc800078e08ff */
[----:B----4-:R-:W-:-:S04]  /*19b0*/  LEA R12, R25, R12, 0x1 ;  /* 0x0000000c190c7211 */ /* 0x010fc800078e08ff */
[----:B-----5:R-:W-:-:S05]  /*19c0*/  IADD3 R12, PT, PT, R20, R12, R19 ;  /* 0x0000000c140c7210 */ /* 0x020fca0007ffe013 */
[----:B------:R-:W-:-:S05]  /*19d0*/  IMAD.HI.U32 R12, R12, -0x55555555, RZ ;  /* 0xaaaaaaab0c0c7827 */ /* 0x000fca00078e00ff */
[----:B------:R-:W-:Y:S01]  /*19e0*/  SHF.R.U32.HI R17, RZ, 0x3, R12 ;  /* 0x00000003ff117819 */ /* 0x000fe2000001160c */
[----:B------:R-:W-:-:S04]  /*19f0*/  IMAD.WIDE.U32 R12, R4, 0x4, R8 ;  /* 0x00000004040c7825 */ /* 0x000fc800078e0008 */
[----:B------:R0:W-:Y:S01]  /*1a00*/  STG.E desc[UR6][R10.64], R17 ;  /* 0x000000110a007986 */ /* 0x0001e2000c101906 */
[----:B------:R-:W-:-:S03]  /*1a10*/  IMAD.WIDE.U32 R14, R2, 0x4, R8 ;  /* 0x00000004020e7825 */ /* 0x000fc600078e0008 */
[----:B------:R-:W0:Y:S04]  /*1a20*/  LDG.E R13, desc[UR6][R12.64] ;  /* 0x000000060c0d7981 */ /* 0x000e28000c1e1900 */
[----:B------:R-:W0:Y:S01]  /*1a30*/  LDG.E R16, desc[UR6][R6.64] ;  /* 0x0000000606107981 */ /* 0x000e22000c1e1900 */
[----:B------:R-:W-:-:S03]  /*1a40*/  IMAD.WIDE.U32 R4, R5, 0x4, R8 ;  /* 0x0000000405047825 */ /* 0x000fc600078e0008 */
[----:B------:R-:W2:Y:S01]  /*1a50*/  LDG.E R14, desc[UR6][R14.64] ;  /* 0x000000060e0e7981 */ /* 0x000ea2000c1e1900 */
[----:B------:R-:W-:Y:S02]  /*1a60*/  IMAD.WIDE.U32 R8, R3, 0x4, R8 ;  /* 0x0000000403087825 */ /* 0x000fe400078e0008 */
[----:B------:R-:W1:Y:S01]  /*1a70*/  LDC.64 R2, c[0x0][0x3b0] ;  /* 0x0000ec00ff027b82 */ /* 0x000e620000000a00 */
[----:B------:R-:W3:Y:S04]  /*1a80*/  LDG.E R19, desc[UR6][R6.64+0x4] ;  /* 0x0000040606137981 */ /* 0x000ee8000c1e1900 */
[----:B------:R-:W4:Y:S04]  /*1a90*/  LDG.E R5, desc[UR6][R4.64] ;  /* 0x0000000604057981 */ /* 0x000f28000c1e1900 */
[----:B------:R-:W4:Y:S01]  /*1aa0*/  LDG.E R8, desc[UR6][R8.64] ;  /* 0x0000000608087981 */ /* 0x000f22000c1e1900 */
[----:B-1----:R-:W-:-:S04]  /*1ab0*/  IMAD.WIDE R2, R0, 0x4, R2 ;  /* 0x0000000400027825 */ /* 0x002fc800078e0202 */
[----:B0-----:R-:W-:-:S05]  /*1ac0*/  IMAD R11, R16, 0x2, R13 ;  /* 0x00000002100b7824 */ /* 0x001fca00078e020d */
[----:B--2---:R-:W-:-:S04]  /*1ad0*/  LEA R10, R11, R14, 0x1 ;  /* 0x0000000e0b0a7211 */ /* 0x004fc800078e08ff */
[----:B---3--:R-:W-:-:S04]  /*1ae0*/  LEA R10, R19, R10, 0x1 ;  /* 0x0000000a130a7211 */ /* 0x008fc800078e08ff */
[----:B----4-:R-:W-:-:S05]  /*1af0*/  IADD3 R10, PT, PT, R8, R10, R5 ;  /* 0x0000000a080a7210 */ /* 0x010fca0007ffe005 */
[----:B------:R-:W-:-:S05]  /*1b00*/  IMAD.HI.U32 R10, R10, -0x55555555, RZ ;  /* 0xaaaaaaab0a0a7827 */ /* 0x000fca00078e00ff */
[----:B------:R-:W-:-:S05]  /*1b10*/  SHF.R.U32.HI R11, RZ, 0x3, R10 ;  /* 0x00000003ff0b7819 */ /* 0x000fca000001160a */
[----:B------:R-:W-:Y:S01]  /*1b20*/  STG.E desc[UR6][R2.64], R11 ;  /* 0x0000000b02007986 */ /* 0x000fe2000c101906 */
[----:B------:R-:W-:Y:S05]  /*1b30*/  EXIT ;  /* 0x000000000000794d */ /* 0x000fea0003800000 */
.L_x_6:
[----:B------:R-:W-:-:S04]  /*1b40*/  IADD3 R2, PT, PT, R3, -0x1, RZ ;  /* 0xffffffff03027810 */ /* 0x000fc80007ffe0ff */
[----:B------:R-:W-:-:S13]  /*1b50*/  ISETP.NE.AND P0, PT, R5, R2, PT ;  /* 0x000000020500720c */ /* 0x000fda0003f05270 */
[----:B------:R-:W-:Y:S05]  /*1b60*/  @P0 BRA `(.L_x_7) ;  /* 0x00000004001c0947 */ /* 0x000fea0003800000 */
[----:B------:R-:W0:Y:S01]  /*1b70*/  LDC.64 R6, c[0x0][0x380] ;  /* 0x0000e000ff067b82 */ /* 0x000e220000000a00 */
[C---:B------:R-:W-:Y:S02]  /*1b80*/  IADD3 R4, PT, PT, R0.reuse, R3, RZ ;  /* 0x0000000300047210 */ /* 0x040fe40007ffe0ff */
[C---:B------:R-:W-:Y:S02]  /*1b90*/  IADD3 R5, PT, PT, R0.reuse, R5, RZ ;  /* 0x0000000500057210 */ /* 0x040fe40007ffe0ff */
[C---:B------:R-:W-:Y:S01]  /*1ba0*/  IADD3 R2, PT, PT, R0.reuse, R15, RZ ;  /* 0x0000000f00027210 */ /* 0x040fe20007ffe0ff */
[----:B------:R-:W-:Y:S02]  /*1bb0*/  IMAD.IADD R3, R0, 0x1, -R3 ;  /* 0x0000000100037824 */ /* 0x000fe400078e0a03 */
[----:B0-----:R-:W-:-:S04]  /*1bc0*/  IMAD.WIDE.U32 R8, R4, 0x4, R6 ;  /* 0x0000000404087825 */ /* 0x001fc800078e0006 */
[--C-:B------:R-:W-:Y:S02]  /*1bd0*/  IMAD.WIDE R10, R0, 0x4, R6.reuse ;  /* 0x00000004000a7825 */ /* 0x100fe400078e0206 */
[----:B------:R-:W2:Y:S02]  /*1be0*/  LDG.E R9, desc[UR6][R8.64] ;  /* 0x0000000608097981 */ /* 0x000ea4000c1e1900 */
[--C-:B------:R-:W-:Y:S02]  /*1bf0*/  IMAD.WIDE.U32 R12, R5, 0x4, R6.reuse ;  /* 0x00000004050c7825 */ /* 0x100fe400078e0006 */
[----:B------:R-:W2:Y:S04]  /*1c00*/  LDG.E R18, desc[UR6][R10.64] ;  /* 0x000000060a127981 */ /* 0x000ea8000c1e1900 */
[----:B------:R-:W3:Y:S01]  /*1c10*/  LDG.E R12, desc[UR6][R12.64] ;  /* 0x000000060c0c7981 */ /* 0x000ee2000c1e1900 */
[----:B------:R-:W-:-:S03]  /*1c20*/  IMAD.WIDE.U32 R14, R2, 0x4, R6 ;  /* 0x00000004020e7825 */ /* 0x000fc600078e0006 */
[----:B------:R-:W4:Y:S01]  /*1c30*/  LDG.E R19, desc[UR6][R10.64+-0x4] ;  /* 0xfffffc060a137981 */ /* 0x000f22000c1e1900 */
[----:B------:R-:W-:-:S03]  /*1c40*/  IMAD.WIDE.U32 R16, R3, 0x4, R6 ;  /* 0x0000000403107825 */ /* 0x000fc600078e0006 */
[----:B------:R-:W5:Y:S04]  /*1c50*/  LDG.E R15, desc[UR6][R14.64] ;  /* 0x000000060e0f7981 */ /* 0x000f68000c1e1900 */
[----:B------:R-:W5:Y:S01]  /*1c60*/  LDG.E R17, desc[UR6][R16.64] ;  /* 0x0000000610117981 */ /* 0x000f62000c1e1900 */
[----:B--2---:R-:W-:Y:S02]  /*1c70*/  LEA R7, R18, R9, 0x1 ;  /* 0x0000000912077211 */ /* 0x004fe400078e08ff */
[----:B------:R-:W0:Y:S02]  /*1c80*/  LDC.64 R8, c[0x0][0x3a0] ;  /* 0x0000e800ff087b82 */ /* 0x000e240000000a00 */
[----:B---3--:R-:W-:-:S06]  /*1c90*/  LEA R18, R7, R12, 0x1 ;  /* 0x0000000c07127211 */ /* 0x008fcc00078e08ff */
[----:B------:R-:W1:Y:S01]  /*1ca0*/  LDC.64 R6, c[0x0][0x390] ;  /* 0x0000e400ff067b82 */ /* 0x000e620000000a00 */
[----:B----4-:R-:W-:-:S04]  /*1cb0*/  LEA R18, R19, R18, 0x1 ;  /* 0x0000001213127211 */ /* 0x010fc800078e08ff */
[----:B-----5:R-:W-:-:S04]  /*1cc0*/  IADD3 R18, PT, PT, R18, R15, RZ ;  /* 0x0000000f12127210 */ /* 0x020fc80007ffe0ff */
[----:B------:R-:W-:-:S05]  /*1cd0*/  LEA R18, R17, R18, 0x1 ;  /* 0x0000001211127211 */ /* 0x000fca00078e08ff */
[----:B------:R-:W-:-:S04]  /*1ce0*/  IMAD.HI.U32 R18, R18, -0x55555555, RZ ;  /* 0xaaaaaaab12127827 */ /* 0x000fc800078e00ff */
[----:B0-----:R-:W-:Y:S01]  /*1cf0*/  IMAD.WIDE R10, R0, 0x4, R8 ;  /* 0x00000004000a7825 */ /* 0x001fe200078e0208 */
[----:B------:R-:W-:-:S03]  /*1d00*/  SHF.R.U32.HI R21, RZ, 0x3, R18 ;  /* 0x00000003ff157819 */ /* 0x000fc60000011612 */
[----:B-1----:R-:W-:-:S04]  /*1d10*/  IMAD.WIDE.U32 R14, R4, 0x4, R6 ;  /* 0x00000004040e7825 */ /* 0x002fc800078e0006 */
[--C-:B------:R-:W-:Y:S01]  /*1d20*/  IMAD.WIDE R8, R0, 0x4, R6.reuse ;  /* 0x0000000400087825 */ /* 0x100fe200078e0206 */
[----:B------:R0:W-:Y:S03]  /*1d30*/  STG.E desc[UR6][R10.64], R21 ;  /* 0x000000150a007986 */ /* 0x0001e6000c101906 */
[--C-:B------:R-:W-:Y:S01]  /*1d40*/  IMAD.WIDE.U32 R12, R5, 0x4, R6.reuse ;  /* 0x00000004050c7825 */ /* 0x100fe200078e0006 */
[----:B------:R-:W2:Y:S04]  /*1d50*/  LDG.E R15, desc[UR6][R14.64] ;  /* 0x000000060e0f7981 */ /* 0x000ea8000c1e1900 */
[----:B------:R-:W2:Y:S04]  /*1d60*/  LDG.E R20, desc[UR6][R8.64] ;  /* 0x0000000608147981 */ /* 0x000ea8000c1e1900 */
[----:B------:R-:W3:Y:S01]  /*1d70*/  LDG.E R12, desc[UR6][R12.64] ;  /* 0x000000060c0c7981 */ /* 0x000ee2000c1e1900 */
[--C-:B------:R-:W-:Y:S01]  /*1d80*/  IMAD.WIDE.U32 R16, R2, 0x4, R6.reuse ;  /* 0x0000000402107825 */ /* 0x100fe200078e0006 */
[----:B0-----:R-:W0:Y:S02]  /*1d90*/  LDC.64 R10, c[0x0][0x3b0] ;  /* 0x0000ec00ff0a7b82 */ /* 0x001e240000000a00 */
[----:B------:R-:W4:Y:S01]  /*1da0*/  LDG.E R23, desc[UR6][R8.64+-0x4] ;  /* 0xfffffc0608177981 */ /* 0x000f22000c1e1900 */
[----:B------:R-:W-:-:S03]  /*1db0*/  IMAD.WIDE.U32 R18, R3, 0x4, R6 ;  /* 0x0000000403127825 */ /* 0x000fc600078e0006 */
[----:B------:R-:W5:Y:S04]  /*1dc0*/  LDG.E R17, desc[UR6][R16.64] ;  /* 0x0000000610117981 */ /* 0x000f68000c1e1900 */
[----:B------:R-:W5:Y:S01]  /*1dd0*/  LDG.E R19, desc[UR6][R18.64] ;  /* 0x0000000612137981 */ /* 0x000f62000c1e1900 */
[----:B0-----:R-:W-:Y:S01]  /*1de0*/  IMAD.WIDE R10, R0, 0x4, R10 ;  /* 0x00000004000a7825 */ /* 0x001fe200078e020a */
[----:B--2---:R-:W-:-:S05]  /*1df0*/  LEA R7, R20, R15, 0x1 ;  /* 0x0000000f14077211 */ /* 0x004fca00078e08ff */
[----:B---3--:R-:W-:Y:S02]  /*1e00*/  IMAD.U32 R20, R7, 0x2, R12 ;  /* 0x0000000207147824 */ /* 0x008fe400078e000c */
[----:B------:R-:W0:Y:S03]  /*1e10*/  LDC.64 R6, c[0x0][0x388] ;  /* 0x0000e200ff067b82 */ /* 0x000e260000000a00 */
[----:B----4-:R-:W-:-:S04]  /*1e20*/  LEA R20, R23, R20, 0x1 ;  /* 0x0000001417147211 */ /* 0x010fc800078e08ff */
[----:B-----5:R-:W-:-:S04]  /*1e30*/  IADD3 R20, PT, PT, R20, R17, RZ ;  /* 0x0000001114147210 */ /* 0x020fc80007ffe0ff */
[----:B------:R-:W-:-:S05]  /*1e40*/  LEA R20, R19, R20, 0x1 ;  /* 0x0000001413147211 */ /* 0x000fca00078e08ff */
[----:B------:R-:W-:-:S05]  /*1e50*/  IMAD.HI.U32 R20, R20, -0x55555555, RZ ;  /* 0xaaaaaaab14147827 */ /* 0x000fca00078e00ff */
[----:B------:R-:W-:Y:S01]  /*1e60*/  SHF.R.U32.HI R17, RZ, 0x3, R20 ;  /* 0x00000003ff117819 */ /* 0x000fe20000011614 */
[----:B0-----:R-:W-:-:S04]  /*1e70*/  IMAD.WIDE.U32 R12, R4, 0x4, R6 ;  /* 0x00000004040c7825 */ /* 0x001fc800078e0006 */
[--C-:B------:R-:W-:Y:S01]  /*1e80*/  IMAD.WIDE R8, R0, 0x4, R6.reuse ;  /* 0x0000000400087825 */ /* 0x100fe200078e0206 */
[----:B------:R0:W-:Y:S03]  /*1e90*/  STG.E desc[UR6][R10.64], R17 ;  /* 0x000000110a007986 */ /* 0x0001e6000c101906 */
[--C-:B------:R-:W-:Y:S01]  /*1ea0*/  IMAD.WIDE.U32 R4, R5, 0x4, R6.reuse ;  /* 0x0000000405047825 */ /* 0x100fe200078e0006 */
[----:B------:R-:W2:Y:S04]  /*1eb0*/  LDG.E R13, desc[UR6][R12.64] ;  /* 0x000000060c0d7981 */ /* 0x000ea8000c1e1900 */
[----:B------:R-:W2:Y:S01]  /*1ec0*/  LDG.E R16, desc[UR6][R8.64] ;  /* 0x0000000608107981 */ /* 0x000ea2000c1e1900 */
[----:B------:R-:W-:-:S03]  /*1ed0*/  IMAD.WIDE.U32 R14, R2, 0x4, R6 ;  /* 0x00000004020e7825 */ /* 0x000fc600078e0006 */
[----:B------:R-:W0:Y:S04]  /*1ee0*/  LDG.E R4, desc[UR6][R4.64] ;  /* 0x0000000604047981 */ /* 0x000e28000c1e1900 */
[----:B------:R-:W3:Y:S01]  /*1ef0*/  LDG.E R19, desc[UR6][R8.64+-0x4] ;  /* 0xfffffc0608137981 */ /* 0x000ee2000c1e1900 */
[----:B------:R-:W-:Y:S02]  /*1f00*/  IMAD.WIDE.U32 R6, R3, 0x4, R6 ;  /* 0x0000000403067825 */ /* 0x000fe400078e0006 */
[----:B------:R-:W1:Y:S01]  /*1f10*/  LDC.64 R2, c[0x0][0x3a8] ;  /* 0x0000ea00ff027b82 */ /* 0x000e620000000a00 */
[----:B------:R-:W4:Y:S04]  /*1f20*/  LDG.E R15, desc[UR6][R14.64] ;  /* 0x000000060e0f7981 */ /* 0x000f28000c1e1900 */
[----:B------:R-:W5:Y:S01]  /*1f30*/  LDG.E R7, desc[UR6][R6.64] ;  /* 0x0000000606077981 */ /* 0x000f62000c1e1900 */
[----:B-1----:R-:W-:Y:S01]  /*1f40*/  IMAD.WIDE R2, R0, 0x4, R2 ;  /* 0x0000000400027825 */ /* 0x002fe200078e0202 */
[----:B--2---:R-:W-:-:S04]  /*1f50*/  LEA R21, R16, R13, 0x1 ;  /* 0x0000000d10157211 */ /* 0x004fc800078e08ff */
[----:B0-----:R-:W-:-:S04]  /*1f60*/  LEA R10, R21, R4, 0x1 ;  /* 0x00000004150a7211 */ /* 0x001fc800078e08ff */
[----:B---3--:R-:W-:-:S05]  /*1f70*/  LEA R10, R19, R10, 0x1 ;  /* 0x0000000a130a7211 */ /* 0x008fca00078e08ff */
[----:B----4-:R-:W-:-:S05]  /*1f80*/  IMAD.IADD R10, R10, 0x1, R15 ;  /* 0x000000010a0a7824 */ /* 0x010fca00078e020f */
[----:B-----5:R-:W-:-:S05]  /*1f90*/  LEA R10, R7, R10, 0x1 ;  /* 0x0000000a070a7211 */ /* 0x020fca00078e08ff */
[----:B------:R-:W-:-:S05]  /*1fa0*/  IMAD.HI.U32 R10, R10, -0x55555555, RZ ;  /* 0xaaaaaaab0a0a7827 */ /* 0x000fca00078e00ff */
[----:B------:R-:W-:-:S05]  /*1fb0*/  SHF.R.U32.HI R5, RZ, 0x3, R10 ;  /* 0x00000003ff057819 */ /* 0x000fca000001160a */
[----:B------:R-:W-:Y:S01]  /*1fc0*/  STG.E desc[UR6][R2.64], R5 ;  /* 0x0000000502007986 */ /* 0x000fe2000c101906 */
[----:B------:R-:W-:Y:S05]  /*1fd0*/  EXIT ;  /* 0x000000000000794d */ /* 0x000fea0003800000 */
.L_x_7:
[----:B------:R-:W0:Y:S01]  /*1fe0*/  LDC.64 R10, c[0x0][0x380] ;  /* 0x0000e000ff0a7b82 */ /* 0x000e220000000a00 */
[C---:B------:R-:W-:Y:S02]  /*1ff0*/  IADD3 R4, PT, PT, R0.reuse, R15, RZ ;  /* 0x0000000f00047210 */ /* 0x040fe40007ffe0ff */
[----:B------:R-:W-:-:S03]  /*2000*/  IADD3 R2, PT, PT, R0, R2, RZ ;  /* 0x0000000200027210 */ /* 0x000fc60007ffe0ff */
[----:B0-----:R-:W-:-:S05]  /*2010*/  IMAD.WIDE R6, R4, 0x4, R10 ;  /* 0x0000000404067825 */ /* 0x001fca00078e020a */
[----:B------:R-:W2:Y:S01]  /*2020*/  LDG.E R5, desc[UR6][R6.64] ;  /* 0x0000000606057981 */ /* 0x000ea2000c1e1900 */
[----:B------:R-:W-:-:S03]  /*2030*/  IMAD.WIDE R12, R3, 0x4, R6 ;  /* 0x00000004030c7825 */ /* 0x000fc600078e0206 */
[----:B------:R-:W2:Y:S04]  /*2040*/  LDG.E R8, desc[UR6][R6.64+0x4] ;  /* 0x0000040606087981 */ /* 0x000ea8000c1e1900 */
[----:B------:R0:W3:Y:S04]  /*2050*/  LDG.E R14, desc[UR6][R6.64+0x8] ;  /* 0x00000806060e7981 */ /* 0x0000e8000c1e1900 */
[----:B------:R-:W4:Y:S04]  /*2060*/  LDG.E R16, desc[UR6][R12.64] ;  /* 0x000000060c107981 */ /* 0x000f28000c1e1900 */
[----:B------:R-:W5:Y:S01]  /*2070*/  LDG.E R18, desc[UR6][R12.64+0x4] ;  /* 0x000004060c127981 */ /* 0x000f62000c1e1900 */
[----:B------:R-:W-:Y:S01]  /*2080*/  IMAD.WIDE R10, R2, 0x4, R10 ;  /* 0x00000004020a7825 */ /* 0x000fe200078e020a */
[----:B0-----:R-:W0:Y:S02]  /*2090*/  LDC.64 R6, c[0x0][0x388] ;  /* 0x0000e200ff067b82 */ /* 0x001e240000000a00 */
[----:B------:R-:W5:Y:S04]  /*20a0*/  LDG.E R20, desc[UR6][R12.64+0x8] ;  /* 0x000008060c147981 */ /* 0x000f68000c1e1900 */
[----:B------:R-:W5:Y:S04]  /*20b0*/  LDG.E R22, desc[UR6][R10.64] ;  /* 0x000000060a167981 */ /* 0x000f68000c1e1900 */
[----:B------:R-:W5:Y:S04]  /*20c0*/  LDG.E R24, desc[UR6][R10.64+0x4] ;  /* 0x000004060a187981 */ /* 0x000f68000c1e1900 */
[----:B------:R0:W5:Y:S02]  /*20d0*/  LDG.E R26, desc[UR6][R10.64+0x8] ;  /* 0x000008060a1a7981 */ /* 0x000164000c1e1900 */
[----:B0-----:R-:W-:-:S04]  /*20e0*/  IMAD.WIDE R10, R4, 0x4, R6 ;  /* 0x00000004040a7825 */ /* 0x001fc800078e0206 */
[----:B------:R-:W-:Y:S02]  /*20f0*/  IMAD.WIDE R12, R2, 0x4, R6 ;  /* 0x00000004020c7825 */ /* 0x000fe400078e0206 */
[----:B------:R-:W0:Y:S01]  /*2100*/  LDC.64 R6, c[0x0][0x390] ;  /* 0x0000e400ff067b82 */ /* 0x000e220000000a00 */
[----:B--2---:R-:W-:-:S07]  /*2110*/  LEA R5, R8, R5, 0x1 ;  /* 0x0000000508057211 */ /* 0x004fce00078e08ff */
[----:B------:R-:W1:Y:S01]  /*2120*/  LDC.64 R8, c[0x0][0x3a0] ;  /* 0x0000e800ff087b82 */ /* 0x000e620000000a00 */
[----:B---3--:R-:W-:-:S04]  /*2130*/  IADD3 R5, PT, PT, R5, R14, RZ ;  /* 0x0000000e05057210 */ /* 0x008fc80007ffe0ff */
[----:B----4-:R-:W-:-:S05]  /*2140*/  LEA R5, R16, R5, 0x1 ;  /* 0x0000000510057211 */ /* 0x010fca00078e08ff */
[----:B-----5:R-:W-:-:S05]  /*2150*/  IMAD R5, R18, 0x4, R5 ;  /* 0x0000000412057824 */ /* 0x020fca00078e0205 */
[----:B------:R-:W-:-:S04]  /*2160*/  LEA R5, R20, R5, 0x1 ;  /* 0x0000000514057211 */ /* 0x000fc800078e08ff */
[----:B------:R-:W-:-:S04]  /*2170*/  IADD3 R5, PT, PT, R5, R22, RZ ;  /* 0x0000001605057210 */ /* 0x000fc80007ffe0ff */
[----:B------:R-:W-:Y:S01]  /*2180*/  LEA R5, R24, R5, 0x1 ;  /* 0x0000000518057211 */ /* 0x000fe200078e08ff */
[----:B-1----:R-:W-:-:S03]  /*2190*/  IMAD.WIDE R8, R0, 0x4, R8 ;  /* 0x0000000400087825 */ /* 0x002fc600078e0208 */
[----:B------:R-:W-:-:S04]  /*21a0*/  IADD3 R5, PT, PT, R5, R26, RZ ;  /* 0x0000001a05057210 */ /* 0x000fc80007ffe0ff */
[----:B------:R-:W-:-:S05]  /*21b0*/  SHF.R.U32.HI R5, RZ, 0x4, R5 ;  /* 0x00000004ff057819 */ /* 0x000fca0000011605 */
[----:B------:R1:W-:Y:S04]  /*21c0*/  STG.E desc[UR6][R8.64], R5 ;  /* 0x0000000508007986 */ /* 0x0003e8000c101906 */
[----:B------:R-:W2:Y:S04]  /*21d0*/  LDG.E R16, desc[UR6][R10.64] ;  /* 0x000000060a107981 */ /* 0x000ea8000c1e1900 */
[----:B------:R-:W2:Y:S01]  /*21e0*/  LDG.E R17, desc[UR6][R10.64+0x4] ;  /* 0x000004060a117981 */ /* 0x000ea2000c1e1900 */
[----:B------:R-:W-:-:S03]  /*21f0*/  IMAD.WIDE R14, R3, 0x4, R10 ;  /* 0x00000004030e7825 */ /* 0x000fc600078e020a */
[----:B------:R3:W4:Y:S01]  /*2200*/  LDG.E R19, desc[UR6][R10.64+0x8] ;  /* 0x000008060a137981 */ /* 0x000722000c1e1900 */
[----:B-1----:R-:W3:Y:S03]  /*2210*/  LDC.64 R8, c[0x0][0x3a8] ;  /* 0x0000ea00ff087b82 */ /* 0x002ee60000000a00 */
[----:B------:R-:W5:Y:S04]  /*2220*/  LDG.E R21, desc[UR6][R14.64] ;  /* 0x000000060e157981 */ /* 0x000f68000c1e1900 */
[----:B------:R-:W5:Y:S04]  /*2230*/  LDG.E R23, desc[UR6][R14.64+0x4] ;  /* 0x000004060e177981 */ /* 0x000f68000c1e1900 */
[----:B------:R-:W5:Y:S04]  /*2240*/  LDG.E R25, desc[UR6][R14.64+0x8] ;  /* 0x000008060e197981 */ /* 0x000f68000c1e1900 */
[----:B------:R-:W5:Y:S04]  /*2250*/  LDG.E R27, desc[UR6][R12.64] ;  /* 0x000000060c1b7981 */ /* 0x000f68000c1e1900 */
[----:B------:R-:W5:Y:S04]  /*2260*/  LDG.E R29, desc[UR6][R12.64+0x4] ;  /* 0x000004060c1d7981 */ /* 0x000f68000c1e1900 */
[----:B------:R-:W5:Y:S01]  /*2270*/  LDG.E R5, desc[UR6][R12.64+0x8] ;  /* 0x000008060c057981 */ /* 0x000f62000c1e1900 */
[----:B---3--:R-:W-:Y:S01]  /*2280*/  IMAD.WIDE R10, R0, 0x4, R8 ;  /* 0x00000004000a7825 */ /* 0x008fe200078e0208 */
[----:B--2---:R-:W-:-:S04]  /*2290*/  LEA R16, R17, R16, 0x1 ;  /* 0x0000001011107211 */ /* 0x004fc800078e08ff */
[----:B----4-:R-:W-:-:S05]  /*22a0*/  IADD3 R16, PT, PT, R16, R19, RZ ;  /* 0x0000001310107210 */ /* 0x010fca0007ffe0ff */
[----:B-----5:R-:W-:-:S05]  /*22b0*/  IMAD R16, R21, 0x2, R16 ;  /* 0x0000000215107824 */ /* 0x020fca00078e0210 */
[----:B------:R-:W-:-:S04]  /*22c0*/  LEA R16, R23, R16, 0x2 ;  /* 0x0000001017107211 */ /* 0x000fc800078e10ff */
[----:B------:R-:W-:-:S04]  /*22d0*/  LEA R16, R25, R16, 0x1 ;  /* 0x0000001019107211 */ /* 0x000fc800078e08ff */
[----:B------:R-:W-:-:S04]  /*22e0*/  IADD3 R16, PT, PT, R16, R27, RZ ;  /* 0x0000001b10107210 */ /* 0x000fc80007ffe0ff */
[----:B------:R-:W-:-:S04]  /*22f0*/  LEA R16, R29, R16, 0x1 ;  /* 0x000000101d107211 */ /* 0x000fc800078e08ff */
[----:B------:R-:W-:-:S04]  /*2300*/  IADD3 R5, PT, PT, R16, R5, RZ ;  /* 0x0000000510057210 */ /* 0x000fc80007ffe0ff */
[----:B------:R-:W-:Y:S01]  /*2310*/  SHF.R.U32.HI R13, RZ, 0x4, R5 ;  /* 0x00000004ff0d7819 */ /* 0x000fe20000011605 */
[----:B0-----:R-:W-:-:S04]  /*2320*/  IMAD.WIDE R4, R4, 0x4, R6 ;  /* 0x0000000404047825 */ /* 0x001fc800078e0206 */
[----:B------:R0:W-:Y:S04]  /*2330*/  STG.E desc[UR6][R10.64], R13 ;  /* 0x0000000d0a007986 */ /* 0x0001e8000c101906 */
[----:B------:R-:W2:Y:S04]  /*2340*/  LDG.E R12, desc[UR6][R4.64] ;  /* 0x00000006040c7981 */ /* 0x000ea8000c1e1900 */
[----:B------:R-:W2:Y:S01]  /*2350*/  LDG.E R15, desc[UR6][R4.64+0x4] ;  /* 0x00000406040f7981 */ /* 0x000ea2000c1e1900 */
[----:B------:R-:W-:-:S03]  /*2360*/  IMAD.WIDE R8, R3, 0x4, R4 ;  /* 0x0000000403087825 */ /* 0x000fc600078e0204 */
[----:B------:R-:W3:Y:S04]  /*2370*/  LDG.E R3, desc[UR6][R4.64+0x8] ;  /* 0x0000080604037981 */ /* 0x000ee8000c1e1900 */
[----:B------:R-:W4:Y:S01]  /*2380*/  LDG.E R17, desc[UR6][R8.64] ;  /* 0x0000000608117981 */ /* 0x000f22000c1e1900 */
[----:B------:R-:W-:-:S03]  /*2390*/  IMAD.WIDE R6, R2, 0x4, R6 ;  /* 0x0000000402067825 */ /* 0x000fc600078e0206 */
[----:B------:R-:W5:Y:S04]  /*23a0*/  LDG.E R19, desc[UR6][R8.64+0x4] ;  /* 0x0000040608137981 */ /* 0x000f68000c1e1900 */
[----:B------:R-:W5:Y:S04]  /*23b0*/  LDG.E R21, desc[UR6][R8.64+0x8] ;  /* 0x0000080608157981 */ /* 0x000f68000c1e1900 */
[----:B------:R-:W5:Y:S04]  /*23c0*/  LDG.E R23, desc[UR6][R6.64] ;  /* 0x0000000606177981 */ /* 0x000f68000c1e1900 */
[----:B------:R-:W5:Y:S04]  /*23d0*/  LDG.E R25, desc[UR6][R6.64+0x4] ;  /* 0x0000040606197981 */ /* 0x000f68000c1e1900 */
[----:B0-----:R-:W5:Y:S01]  /*23e0*/  LDG.E R11, desc[UR6][R6.64+0x8] ;  /* 0x00000806060b7981 */ /* 0x001f62000c1e1900 */
[----:B--2---:R-:W-:-:S05]  /*23f0*/  LEA R12, R15, R12, 0x1 ;  /* 0x0000000c0f0c7211 */ /* 0x004fca00078e08ff */
[----:B---3--:R-:W-:Y:S02]  /*2400*/  IMAD.IADD R12, R12, 0x1, R3 ;  /* 0x000000010c0c7824 */ /* 0x008fe400078e0203 */
[----:B------:R-:W0:Y:S03]  /*2410*/  LDC.64 R2, c[0x0][0x3b0] ;  /* 0x0000ec00ff027b82 */ /* 0x000e260000000a00 */
[----:B----4-:R-:W-:-:S04]  /*2420*/  LEA R12, R17, R12, 0x1 ;  /* 0x0000000c110c7211 */ /* 0x010fc800078e08ff */
[----:B-----5:R-:W-:-:S04]  /*2430*/  LEA R12, R19, R12, 0x2 ;  /* 0x0000000c130c7211 */ /* 0x020fc800078e10ff */
[----:B------:R-:W-:-:S04]  /*2440*/  LEA R12, R21, R12, 0x1 ;  /* 0x0000000c150c7211 */ /* 0x000fc800078e08ff */
[----:B------:R-:W-:-:S04]  /*2450*/  IADD3 R12, PT, PT, R12, R23, RZ ;  /* 0x000000170c0c7210 */ /* 0x000fc80007ffe0ff */
[----:B------:R-:W-:-:S04]  /*2460*/  LEA R12, R25, R12, 0x1 ;  /* 0x0000000c190c7211 */ /* 0x000fc800078e08ff */
[----:B------:R-:W-:Y:S01]  /*2470*/  IADD3 R11, PT, PT, R12, R11, RZ ;  /* 0x0000000b0c0b7210 */ /* 0x000fe20007ffe0ff */
[----:B0-----:R-:W-:-:S03]  /*2480*/  IMAD.WIDE R2, R0, 0x4, R2 ;  /* 0x0000000400027825 */ /* 0x001fc600078e0202 */
[----:B------:R-:W-:-:S05]  /*2490*/  SHF.R.U32.HI R11, RZ, 0x4, R11 ;  /* 0x00000004ff0b7819 */ /* 0x000fca000001160b */
[----:B------:R-:W-:Y:S01]  /*24a0*/  STG.E desc[UR6][R2.64], R11 ;  /* 0x0000000b02007986 */ /* 0x000fe2000c101906 */
[----:B------:R-:W-:Y:S05]  /*24b0*/  EXIT ;  /* 0x000000000000794d */ /* 0x000fea0003800000 */
.L_x_8:
[----:B------:R-:W-:-:S00]  /*24c0*/  BRA `(.L_x_8) ;  /* 0xfffffffc00fc7947 */ /* 0x000fc0000383ffff */
[----:B------:R-:W-:-:S00]  /*24d0*/  NOP ;  /* 0x0000000000007918 */ /* 0x000fc00000000000 */
        /* <DEDUP_REMOVED lines=10> */
.L_x_9:


//--------------------- .nv.shared.reserved.0     --------------------------
	.section	.nv.shared.reserved.0,"aw",@nobits
	.weak		__nv_reservedSMEM_offset_0_alias
	.size		__nv_reservedSMEM_offset_0_alias, 0, 64
	.other		__nv_reservedSMEM_offset_0_alias,@"STO_CUDA_RESERVED_SHARED STV_DEFAULT"
__nv_reservedSMEM_offset_0_alias:
	.zero		0
	.zero		64


//--------------------- .nv.constant0._Z12GaussianBlurPjS_S_ijPiS0_S0_ --------------------------
	.section	.nv.constant0._Z12GaussianBlurPjS_S_ijPiS0_S0_,"a",@progbits
	.sectionflags	@""
	.align	4
.nv.constant0._Z12GaussianBlurPjS_S_ijPiS0_S0_:
	.zero		952


//--------------------- SYMBOLS --------------------------

	.type		.nv.reservedSmem.offset0,@object
	.size		.nv.reservedSmem.offset0,0x4
